def attn_fwd(
    Q,
    K,
    V,
    Out,
    Lse,
    sm_scale,
    stride_qz,
    stride_qh,
    stride_qm,
    stride_qk,
    stride_kz,
    stride_kh,
    stride_kn,
    stride_kk,
    stride_vz,
    stride_vh,
    stride_vn,
    stride_vk,
    stride_oz,
    stride_oh,
    stride_om,
    stride_ok,
    seqlen_q,
    seqlen_k,
    BLOCK_M: tl.constexpr,
    BLOCK_N: tl.constexpr,
    HEAD_DIM: tl.constexpr,
    CAUSAL: tl.constexpr,
):
    start_m = tl.program_id(0)
    off_hz = tl.program_id(1)
    q_off = off_hz * stride_qh
    k_off = off_hz * stride_kh
    v_off = off_hz * stride_vh
    offs_m = start_m * BLOCK_M + tl.arange(0, BLOCK_M)
    offs_d = tl.arange(0, HEAD_DIM)
    offs_n = tl.arange(0, BLOCK_N)
    q_ptrs = Q + q_off + offs_m[:, None] * stride_qm + offs_d[None, :] * stride_qk
    k_ptrs = K + k_off + offs_d[:, None] * stride_kk + offs_n[None, :] * stride_kn
    v_ptrs = V + v_off + offs_n[:, None] * stride_vn + offs_d[None, :] * stride_vk
    m_i = tl.full([BLOCK_M], float("-inf"), dtype=tl.float32)
    l_i = tl.zeros([BLOCK_M], dtype=tl.float32) + 1.0
    acc = tl.zeros([BLOCK_M, HEAD_DIM], dtype=tl.float32)
    q = tl.load(q_ptrs)
    acc, l_i, m_i = _attn_fwd_inner(
        acc,
        l_i,
        m_i,
        q,
        k_ptrs,
        v_ptrs,
        sm_scale,
        stride_kn,
        stride_vn,
        start_m,
        seqlen_k,
        BLOCK_M,
        BLOCK_N,
        HEAD_DIM,
        CAUSAL,
    )
    acc = acc / l_i[:, None]
    lse = m_i + tl.math.log2(l_i) / 1.4426950408889634
    o_ptrs = (
        Out
        + off_hz * stride_oh
        + offs_m[:, None] * stride_om
        + offs_d[None, :] * stride_ok
    )
    tl.store(o_ptrs, acc.to(Out.dtype.element_ty))
    tl.store(Lse + off_hz * seqlen_q + offs_m, lse)

# config = {"BLOCK_M": 64, "BLOCK_N": 16, "HEAD_DIM": 256, "arch": "sm_100", "causal": false, "dtype": "fp16", "num_stages": 2, "num_warps": 8}
# arch = sm_100


// ===== COMPILED SASS (sm_100a) =====

	.target	sm_100a

	.elftype	@"ET_EXEC"


//--------------------- .note.nv.tkinfo           --------------------------
	.section	.note.nv.tkinfo,"",@"SHT_NOTE"
	.sectionflags	@"SHF_NOTE_NV_TKINFO"
	.tkinfo
        /*0018*/ 	.word	0x00000081
        /*0030*/ 	.string	""
        /*0030*/ 	.string	"ptxas-blackwell"
        /*0030*/ 	.string	"Cuda compilation tools, release 12.9, V12.9.86"
        /*0030*/ 	.string	"Build cuda_12.9.r12.9/compiler.36037853_0"
        /*0030*/ 	.string	"-v  -suppress-debug-info  -lineinfo  -arch sm_100a "



//--------------------- .note.nv.cuver            --------------------------
	.section	.note.nv.cuver,"",@"SHT_NOTE"
	.sectionflags	@"SHF_NOTE_NV_CUVER"
        /*0018*/ 	.short	0x0001
        /*001a*/ 	.short	0x0064
        /*001c*/ 	.short	0x0001
        /*001e*/ 	.short	0x0000
        /*0020*/ 	.short	0x0001
        /*0022*/ 	.short	0x0000


//--------------------- .nv.info                  --------------------------
	.section	.nv.info,"",@"SHT_CUDA_INFO"
	.align	4


	//----- nvinfo : EIATTR_REGCOUNT
	.align		4
        /*0000*/ 	.byte	0x04, 0x2f
        /*0002*/ 	.short	(.L_5 - .L_4)
	.align		4
.L_4:
        /*0004*/ 	.word	index@(attn_fwd)
        /*0008*/ 	.word	0x000000b4


	//----- nvinfo : EIATTR_FRAME_SIZE
	.align		4
.L_5:
        /*000c*/ 	.byte	0x04, 0x11
        /*000e*/ 	.short	(.L_7 - .L_6)
	.align		4
.L_6:
        /*0010*/ 	.word	index@($__internal_2_$__cuda_sm10x_tcgen05_guardrail_trap_unallocated_columns_being_dealloced)
        /*0014*/ 	.word	0x00000000


	//----- nvinfo : EIATTR_FRAME_SIZE
	.align		4
.L_7:
        /*0018*/ 	.byte	0x04, 0x11
        /*001a*/ 	.short	(.L_9 - .L_8)
	.align		4
.L_8:
        /*001c*/ 	.word	index@($__internal_1_$__cuda_sm10x_tcgen05_guardrail_trap_phase_invalid_during_alloc)
        /*0020*/ 	.word	0x00000000


	//----- nvinfo : EIATTR_FRAME_SIZE
	.align		4
.L_9:
        /*0024*/ 	.byte	0x04, 0x11
        /*0026*/ 	.short	(.L_11 - .L_10)
	.align		4
.L_10:
        /*0028*/ 	.word	index@($__internal_0_$__cuda_sm10x_tcgen05_guardrail_trap_col_being_dealloced_not_returned_by_alloc)
        /*002c*/ 	.word	0x00000000


	//----- nvinfo : EIATTR_FRAME_SIZE
	.align		4
.L_11:
        /*0030*/ 	.byte	0x04, 0x11
        /*0032*/ 	.short	(.L_13 - .L_12)
	.align		4
.L_12:
        /*0034*/ 	.word	index@(attn_fwd)
        /*0038*/ 	.word	0x00000000


	//----- nvinfo : EIATTR_MIN_STACK_SIZE
	.align		4
.L_13:
        /*003c*/ 	.byte	0x04, 0x12
        /*003e*/ 	.short	(.L_15 - .L_14)
	.align		4
.L_14:
        /*0040*/ 	.word	index@(attn_fwd)
        /*0044*/ 	.word	0x00000000
.L_15:


//--------------------- .nv.info.attn_fwd         --------------------------
	.section	.nv.info.attn_fwd,"",@"SHT_CUDA_INFO"
	.sectionflags	@""
	.align	4


	//----- nvinfo : EIATTR_CUDA_API_VERSION
	.align		4
        /*0000*/ 	.byte	0x04, 0x37
        /*0002*/ 	.short	(.L_17 - .L_16)
.L_16:
        /*0004*/ 	.word	0x00000081


	//----- nvinfo : EIATTR_KPARAM_INFO
	.align		4
.L_17:
        /*0008*/ 	.byte	0x04, 0x17
        /*000a*/ 	.short	(.L_19 - .L_18)
.L_18:
        /*000c*/ 	.word	0x00000000
        /*0010*/ 	.short	0x0019
        /*0012*/ 	.short	0x0080
        /*0014*/ 	.byte	0x00, 0xf4, 0x21, 0x00


	//----- nvinfo : EIATTR_KPARAM_INFO
	.align		4
.L_19:
        /*0018*/ 	.byte	0x04, 0x17
        /*001a*/ 	.short	(.L_21 - .L_20)
.L_20:
        /*001c*/ 	.word	0x00000000
        /*0020*/ 	.short	0x0018
        /*0022*/ 	.short	0x0078
        /*0024*/ 	.byte	0x00, 0xf4, 0x21, 0x00


	//----- nvinfo : EIATTR_KPARAM_INFO
	.align		4
.L_21:
        /*0028*/ 	.byte	0x04, 0x17
        /*002a*/ 	.short	(.L_23 - .L_22)
.L_22:
        /*002c*/ 	.word	0x00000000
        /*0030*/ 	.short	0x0017
        /*0032*/ 	.short	0x0070
        /*0034*/ 	.byte	0x00, 0xf0, 0x11, 0x00


	//----- nvinfo : EIATTR_KPARAM_INFO
	.align		4
.L_23:
        /*0038*/ 	.byte	0x04, 0x17
        /*003a*/ 	.short	(.L_25 - .L_24)
.L_24:
        /*003c*/ 	.word	0x00000000
        /*0040*/ 	.short	0x0016
        /*0042*/ 	.short	0x006c
        /*0044*/ 	.byte	0x00, 0xf0, 0x11, 0x00


	//----- nvinfo : EIATTR_KPARAM_INFO
	.align		4
.L_25:
        /*0048*/ 	.byte	0x04, 0x17
        /*004a*/ 	.short	(.L_27 - .L_26)
.L_26:
        /*004c*/ 	.word	0x00000000
        /*0050*/ 	.short	0x0015
        /*0052*/ 	.short	0x0068
        /*0054*/ 	.byte	0x00, 0xf0, 0x11, 0x00


	//----- nvinfo : EIATTR_KPARAM_INFO
	.align		4
.L_27:
        /*0058*/ 	.byte	0x04, 0x17
        /*005a*/ 	.short	(.L_29 - .L_28)
.L_28:
        /*005c*/ 	.word	0x00000000
        /*0060*/ 	.short	0x0014
        /*0062*/ 	.short	0x0064
        /*0064*/ 	.byte	0x00, 0xf0, 0x11, 0x00


	//----- nvinfo : EIATTR_KPARAM_INFO
	.align		4
.L_29:
        /*0068*/ 	.byte	0x04, 0x17
        /*006a*/ 	.short	(.L_31 - .L_30)
.L_30:
        /*006c*/ 	.word	0x00000000
        /*0070*/ 	.short	0x0013
        /*0072*/ 	.short	0x0060
        /*0074*/ 	.byte	0x00, 0xf0, 0x11, 0x00


	//----- nvinfo : EIATTR_KPARAM_INFO
	.align		4
.L_31:
        /*0078*/ 	.byte	0x04, 0x17
        /*007a*/ 	.short	(.L_33 - .L_32)
.L_32:
        /*007c*/ 	.word	0x00000000
        /*0080*/ 	.short	0x0012
        /*0082*/ 	.short	0x005c
        /*0084*/ 	.byte	0x00, 0xf0, 0x11, 0x00


	//----- nvinfo : EIATTR_KPARAM_INFO
	.align		4
.L_33:
        /*0088*/ 	.byte	0x04, 0x17
        /*008a*/ 	.short	(.L_35 - .L_34)
.L_34:
        /*008c*/ 	.word	0x00000000
        /*0090*/ 	.short	0x0011
        /*0092*/ 	.short	0x0058
        /*0094*/ 	.byte	0x00, 0xf0, 0x11, 0x00


	//----- nvinfo : EIATTR_KPARAM_INFO
	.align		4
.L_35:
        /*0098*/ 	.byte	0x04, 0x17
        /*009a*/ 	.short	(.L_37 - .L_36)
.L_36:
        /*009c*/ 	.word	0x00000000
        /*00a0*/ 	.short	0x0010
        /*00a2*/ 	.short	0x0054
        /*00a4*/ 	.byte	0x00, 0xf0, 0x11, 0x00


	//----- nvinfo : EIATTR_KPARAM_INFO
	.align		4
.L_37:
        /*00a8*/ 	.byte	0x04, 0x17
        /*00aa*/ 	.short	(.L_39 - .L_38)
.L_38:
        /*00ac*/ 	.word	0x00000000
        /*00b0*/ 	.short	0x000f
        /*00b2*/ 	.short	0x0050
        /*00b4*/ 	.byte	0x00, 0xf0, 0x11, 0x00


	//----- nvinfo : EIATTR_KPARAM_INFO
	.align		4
.L_39:
        /*00b8*/ 	.byte	0x04, 0x17
        /*00ba*/ 	.short	(.L_41 - .L_40)
.L_40:
        /*00bc*/ 	.word	0x00000000
        /*00c0*/ 	.short	0x000e
        /*00c2*/ 	.short	0x004c
        /*00c4*/ 	.byte	0x00, 0xf0, 0x11, 0x00


	//----- nvinfo : EIATTR_KPARAM_INFO
	.align		4
.L_41:
        /*00c8*/ 	.byte	0x04, 0x17
        /*00ca*/ 	.short	(.L_43 - .L_42)
.L_42:
        /*00cc*/ 	.word	0x00000000
        /*00d0*/ 	.short	0x000d
        /*00d2*/ 	.short	0x0048
        /*00d4*/ 	.byte	0x00, 0xf0, 0x11, 0x00


	//----- nvinfo : EIATTR_KPARAM_INFO
	.align		4
.L_43:
        /*00d8*/ 	.byte	0x04, 0x17
        /*00da*/ 	.short	(.L_45 - .L_44)
.L_44:
        /*00dc*/ 	.word	0x00000000
        /*00e0*/ 	.short	0x000c
        /*00e2*/ 	.short	0x0044
        /*00e4*/ 	.byte	0x00, 0xf0, 0x11, 0x00


	//----- nvinfo : EIATTR_KPARAM_INFO
	.align		4
.L_45:
        /*00e8*/ 	.byte	0x04, 0x17
        /*00ea*/ 	.short	(.L_47 - .L_46)
.L_46:
        /*00ec*/ 	.word	0x00000000
        /*00f0*/ 	.short	0x000b
        /*00f2*/ 	.short	0x0040
        /*00f4*/ 	.byte	0x00, 0xf0, 0x11, 0x00


	//----- nvinfo : EIATTR_KPARAM_INFO
	.align		4
.L_47:
        /*00f8*/ 	.byte	0x04, 0x17
        /*00fa*/ 	.short	(.L_49 - .L_48)
.L_48:
        /*00fc*/ 	.word	0x00000000
        /*0100*/ 	.short	0x000a
        /*0102*/ 	.short	0x003c
        /*0104*/ 	.byte	0x00, 0xf0, 0x11, 0x00


	//----- nvinfo : EIATTR_KPARAM_INFO
	.align		4
.L_49:
        /*0108*/ 	.byte	0x04, 0x17
        /*010a*/ 	.short	(.L_51 - .L_50)
.L_50:
        /*010c*/ 	.word	0x00000000
        /*0110*/ 	.short	0x0009
        /*0112*/ 	.short	0x0038
        /*0114*/ 	.byte	0x00, 0xf0, 0x11, 0x00


	//----- nvinfo : EIATTR_KPARAM_INFO
	.align		4
.L_51:
        /*0118*/ 	.byte	0x04, 0x17
        /*011a*/ 	.short	(.L_53 - .L_52)
.L_52:
        /*011c*/ 	.word	0x00000000
        /*0120*/ 	.short	0x0008
        /*0122*/ 	.short	0x0034
        /*0124*/ 	.byte	0x00, 0xf0, 0x11, 0x00


	//----- nvinfo : EIATTR_KPARAM_INFO
	.align		4
.L_53:
        /*0128*/ 	.byte	0x04, 0x17
        /*012a*/ 	.short	(.L_55 - .L_54)
.L_54:
        /*012c*/ 	.word	0x00000000
        /*0130*/ 	.short	0x0007
        /*0132*/ 	.short	0x0030
        /*0134*/ 	.byte	0x00, 0xf0, 0x11, 0x00


	//----- nvinfo : EIATTR_KPARAM_INFO
	.align		4
.L_55:
        /*0138*/ 	.byte	0x04, 0x17
        /*013a*/ 	.short	(.L_57 - .L_56)
.L_56:
        /*013c*/ 	.word	0x00000000
        /*0140*/ 	.short	0x0006
        /*0142*/ 	.short	0x002c
        /*0144*/ 	.byte	0x00, 0xf0, 0x11, 0x00


	//----- nvinfo : EIATTR_KPARAM_INFO
	.align		4
.L_57:
        /*0148*/ 	.byte	0x04, 0x17
        /*014a*/ 	.short	(.L_59 - .L_58)
.L_58:
        /*014c*/ 	.word	0x00000000
        /*0150*/ 	.short	0x0005
        /*0152*/ 	.short	0x0028
        /*0154*/ 	.byte	0x00, 0xf0, 0x11, 0x00


	//----- nvinfo : EIATTR_KPARAM_INFO
	.align		4
.L_59:
        /*0158*/ 	.byte	0x04, 0x17
        /*015a*/ 	.short	(.L_61 - .L_60)
.L_60:
        /*015c*/ 	.word	0x00000000
        /*0160*/ 	.short	0x0004
        /*0162*/ 	.short	0x0020
        /*0164*/ 	.byte	0x00, 0xf4, 0x21, 0x00


	//----- nvinfo : EIATTR_KPARAM_INFO
	.align		4
.L_61:
        /*0168*/ 	.byte	0x04, 0x17
        /*016a*/ 	.short	(.L_63 - .L_62)
.L_62:
        /*016c*/ 	.word	0x00000000
        /*0170*/ 	.short	0x0003
        /*0172*/ 	.short	0x0018
        /*0174*/ 	.byte	0x00, 0xf4, 0x21, 0x00


	//----- nvinfo : EIATTR_KPARAM_INFO
	.align		4
.L_63:
        /*0178*/ 	.byte	0x04, 0x17
        /*017a*/ 	.short	(.L_65 - .L_64)
.L_64:
        /*017c*/ 	.word	0x00000000
        /*0180*/ 	.short	0x0002
        /*0182*/ 	.short	0x0010
        /*0184*/ 	.byte	0x00, 0xf4, 0x21, 0x00


	//----- nvinfo : EIATTR_KPARAM_INFO
	.align		4
.L_65:
        /*0188*/ 	.byte	0x04, 0x17
        /*018a*/ 	.short	(.L_67 - .L_66)
.L_66:
        /*018c*/ 	.word	0x00000000
        /*0190*/ 	.short	0x0001
        /*0192*/ 	.short	0x0008
        /*0194*/ 	.byte	0x00, 0xf4, 0x21, 0x00


	//----- nvinfo : EIATTR_KPARAM_INFO
	.align		4
.L_67:
        /*0198*/ 	.byte	0x04, 0x17
        /*019a*/ 	.short	(.L_69 - .L_68)
.L_68:
        /*019c*/ 	.word	0x00000000
        /*01a0*/ 	.short	0x0000
        /*01a2*/ 	.short	0x0000
        /*01a4*/ 	.byte	0x00, 0xf4, 0x21, 0x00


	//----- nvinfo : EIATTR_AT_ENTRY_FRAGMENTS
	.align		4
.L_69:
        /*01a8*/ 	.byte	0x04, 0x4f
        /*01aa*/ 	.short	(.L_71 - .L_70)


	//   ....[0]....
.L_70:
        /*01ac*/ 	.word	0x00000004


	//----- nvinfo : EIATTR_RESERVED_SMEM_USED
	.align		4
.L_71:
        /*01b0*/ 	.byte	0x01, 0x41
	.zero		2


	//----- nvinfo : EIATTR_SPARSE_MMA_MASK
	.align		4
        /*01b4*/ 	.byte	0x03, 0x50
        /*01b6*/ 	.short	0x0000


	//----- nvinfo : EIATTR_TCGEN05_1CTA_USED
	.align		4
        /*01b8*/ 	.byte	0x01, 0x51
	.zero		2


	//----- nvinfo : EIATTR_MAXREG_COUNT
	.align		4
        /*01bc*/ 	.byte	0x03, 0x1b
        /*01be*/ 	.short	0x00ff


	//----- nvinfo : EIATTR_NUM_BARRIERS
	.align		4
        /*01c0*/ 	.byte	0x02, 0x4c
        /*01c2*/ 	.byte	0x01
	.zero		1


	//----- nvinfo : EIATTR_INT_WARP_WIDE_INSTR_OFFSETS
	.align		4
        /*01c4*/ 	.byte	0x04, 0x31
        /*01c6*/ 	.short	(.L_73 - .L_72)


	//   ....[0]....
.L_72:
        /*01c8*/ 	.word	0x00001740


	//   ....[1]....
        /*01cc*/ 	.word	0x00001750


	//   ....[2]....
        /*01d0*/ 	.word	0x00002130


	//   ....[3]....
        /*01d4*/ 	.word	0x00002200


	//   ....[4]....
        /*01d8*/ 	.word	0x00004500


	//   ....[5]....
        /*01dc*/ 	.word	0x00007f60


	//   ....[6]....
        /*01e0*/ 	.word	0x00007fb0


	//----- nvinfo : EIATTR_COOP_GROUP_MASK_REGIDS
	.align		4
.L_73:
        /*01e4*/ 	.byte	0x04, 0x29
        /*01e6*/ 	.short	(.L_75 - .L_74)


	//   ....[0]....
.L_74:
        /*01e8*/ 	.word	0xffffffff


	//   ....[1]....
        /*01ec*/ 	.word	0xffffffff


	//   ....[2]....
        /*01f0*/ 	.word	0xffffffff


	//   ....[3]....
        /*01f4*/ 	.word	0xffffffff


	//   ....[4]....
        /*01f8*/ 	.word	0xffffffff


	//   ....[5]....
        /*01fc*/ 	.word	0xffffffff


	//   ....[6]....
        /*0200*/ 	.word	0xffffffff


	//   ....[7]....
        /*0204*/ 	.word	0xffffffff


	//   ....[8]....
        /*0208*/ 	.word	0xffffffff


	//   ....[9]....
        /*020c*/ 	.word	0xffffffff


	//   ....[10]....
        /*0210*/ 	.word	0xffffffff


	//   ....[11]....
        /*0214*/ 	.word	0xffffffff


	//----- nvinfo : EIATTR_COOP_GROUP_INSTR_OFFSETS
	.align		4
.L_75:
        /*0218*/ 	.byte	0x04, 0x28
        /*021a*/ 	.short	(.L_77 - .L_76)


	//   ....[0]....
.L_76:
        /*021c*/ 	.word	0x00000050


	//   ....[1]....
        /*0220*/ 	.word	0x00000310


	//   ....[2]....
        /*0224*/ 	.word	0x00002ce0


	//   ....[3]....
        /*0228*/ 	.word	0x00002df0


	//   ....[4]....
        /*022c*/ 	.word	0x00003030


	//   ....[5]....
        /*0230*/ 	.word	0x00003340


	//   ....[6]....
        /*0234*/ 	.word	0x00004a20


	//   ....[7]....
        /*0238*/ 	.word	0x00004a70


	//   ....[8]....
        /*023c*/ 	.word	0x00004bd0


	//   ....[9]....
        /*0240*/ 	.word	0x00004c30


	//   ....[10]....
        /*0244*/ 	.word	0x00007df0


	//   ....[11]....
        /*0248*/ 	.word	0x00008060


	//----- nvinfo : EIATTR_VRC_CTA_INIT_COUNT
	.align		4
.L_77:
        /*024c*/ 	.byte	0x02, 0x4a
        /*024e*/ 	.byte	0x80
	.zero		1


	//----- nvinfo : EIATTR_MBARRIER_INSTR_OFFSETS
	.align		4
        /*0250*/ 	.byte	0x04, 0x39
        /*0252*/ 	.short	(.L_79 - .L_78)


	//   ....[0]....
.L_78:
        /*0254*/ 	.word	0x00001cf0
        /*0258*/ 	.word	0x000000ff
        /*025c*/ 	.word	0x00000000
        /*0260*/ 	.short	0x0100
        /*0262*/ 	.byte	0x04
	.zero		1


	//   ....[1]....
        /*0264*/ 	.word	0x000021a0
        /*0268*/ 	.word	0x000000ff
        /*026c*/ 	.word	0x0000e008
        /*0270*/ 	.short	0x0100
        /*0272*/ 	.byte	0x06
	.zero		1


	//   ....[2]....
        /*0274*/ 	.word	0x000023f0
        /*0278*/ 	.word	0x000000ff
        /*027c*/ 	.word	0x0000a000
        /*0280*/ 	.short	0x0100
        /*0282*/ 	.byte	0x06
	.zero		1


	//   ....[3]....
        /*0284*/ 	.word	0x00002a80
        /*0288*/ 	.word	0x000000ff
        /*028c*/ 	.word	0x0000a000
        /*0290*/ 	.short	0x010a
        /*0292*/ 	.byte	0x06
	.zero		1


	//   ....[4]....
        /*0294*/ 	.word	0x00002c00
        /*0298*/ 	.word	0x000000ff
        /*029c*/ 	.word	0x0000a000
        /*02a0*/ 	.short	0x0108
        /*02a2*/ 	.byte	0x06
	.zero		1


	//   ....[5]....
        /*02a4*/ 	.word	0x00004640
        /*02a8*/ 	.word	0x000000ff
        /*02ac*/ 	.word	0x0000e010
        /*02b0*/ 	.short	0x0100
        /*02b2*/ 	.byte	0x06
	.zero		1


	//   ....[6]....
        /*02b4*/ 	.word	0x00004920
        /*02b8*/ 	.word	0x000000ff
        /*02bc*/ 	.word	0x0000e010
        /*02c0*/ 	.short	0x010a
        /*02c2*/ 	.byte	0x06
	.zero		1


	//   ....[7]....
        /*02c4*/ 	.word	0x000049a0
        /*02c8*/ 	.word	0x000000ff
        /*02cc*/ 	.word	0x0000e010
        /*02d0*/ 	.short	0x0108
        /*02d2*/ 	.byte	0x06
	.zero		1


	//   ....[8]....
        /*02d4*/ 	.word	0x00004c90
        /*02d8*/ 	.word	0x000000ff
        /*02dc*/ 	.word	0x00000000
        /*02e0*/ 	.short	0x010a
        /*02e2*/ 	.byte	0x04
	.zero		1


	//   ....[9]....
        /*02e4*/ 	.word	0x00005790
        /*02e8*/ 	.word	0x000000ff
        /*02ec*/ 	.word	0x00000000
        /*02f0*/ 	.short	0x010a
        /*02f2*/ 	.byte	0x04
	.zero		1


	//   ....[10]....
        /*02f4*/ 	.word	0x00005980
        /*02f8*/ 	.word	0x000000ff
        /*02fc*/ 	.word	0x0000e000
        /*0300*/ 	.short	0x0108
        /*0302*/ 	.byte	0x06
	.zero		1


	//   ....[11]....
        /*0304*/ 	.word	0x00005a50
        /*0308*/ 	.word	0x000000ff
        /*030c*/ 	.word	0x0000e008
        /*0310*/ 	.short	0x0108
        /*0312*/ 	.byte	0x06
	.zero		1


	//   ....[12]....
        /*0314*/ 	.word	0x00008080
        /*0318*/ 	.word	0x000000ff
        /*031c*/ 	.word	0x0000a000
        /*0320*/ 	.short	0x010a
        /*0322*/ 	.byte	0x06
	.zero		1


	//   ....[13]....
        /*0324*/ 	.word	0x000080b0
        /*0328*/ 	.word	0x000000ff
        /*032c*/ 	.word	0x0000e010
        /*0330*/ 	.short	0x010a
        /*0332*/ 	.byte	0x06
	.zero		1


	//   ....[14]....
        /*0334*/ 	.word	0x000080e0
        /*0338*/ 	.word	0x000000ff
        /*033c*/ 	.word	0x00000000
        /*0340*/ 	.short	0x010a
        /*0342*/ 	.byte	0x04
	.zero		1


	//   ....[15]....
        /*0344*/ 	.word	0x00008110
        /*0348*/ 	.word	0x000000ff
        /*034c*/ 	.word	0x00000000
        /*0350*/ 	.short	0x010a
        /*0352*/ 	.byte	0x04
	.zero		1


	//----- nvinfo : EIATTR_NUM_MBARRIERS
	.align		4
.L_79:
        /*0354*/ 	.byte	0x03, 0x38
        /*0356*/ 	.short	0xffff


	//----- nvinfo : EIATTR_EXIT_INSTR_OFFSETS
	.align		4
        /*0358*/ 	.byte	0x04, 0x1c
        /*035a*/ 	.short	(.L_81 - .L_80)


	//   ....[0]....
.L_80:
        /*035c*/ 	.word	0x00008070


	//----- nvinfo : EIATTR_REQNTID
	.align		4
.L_81:
        /*0360*/ 	.byte	0x04, 0x10
        /*0362*/ 	.short	(.L_83 - .L_82)
.L_82:
        /*0364*/ 	.word	0x00000100
        /*0368*/ 	.word	0x00000001
        /*036c*/ 	.word	0x00000001


	//----- nvinfo : EIATTR_CRS_STACK_SIZE
	.align		4
.L_83:
        /*0370*/ 	.byte	0x04, 0x1e
        /*0372*/ 	.short	(.L_85 - .L_84)
.L_84:
        /*0374*/ 	.word	0x00000000


	//----- nvinfo : EIATTR_CBANK_PARAM_SIZE
	.align		4
.L_85:
        /*0378*/ 	.byte	0x03, 0x19
        /*037a*/ 	.short	0x0088


	//----- nvinfo : EIATTR_PARAM_CBANK
	.align		4
        /*037c*/ 	.byte	0x04, 0x0a
        /*037e*/ 	.short	(.L_87 - .L_86)
	.align		4
.L_86:
        /*0380*/ 	.word	index@(.nv.constant0.attn_fwd)
        /*0384*/ 	.short	0x0380
        /*0386*/ 	.short	0x0088


	//----- nvinfo : EIATTR_SW_WAR
	.align		4
.L_87:
        /*0388*/ 	.byte	0x04, 0x36
        /*038a*/ 	.short	(.L_89 - .L_88)
.L_88:
        /*038c*/ 	.word	0x00000008
.L_89:


//--------------------- .nv.compat                --------------------------
	.section	.nv.compat,"",@"SHT_CUDA_COMPAT_INFO"
	.align	4
        /*0000*/ 	.byte	0x02, 0x02, 0x02, 0x00, 0x02, 0x05, 0x05, 0x00, 0x02, 0x03, 0x00, 0x00, 0x02, 0x06, 0x01, 0x00


//--------------------- .nv.callgraph             --------------------------
	.section	.nv.callgraph,"",@"SHT_CUDA_CALLGRAPH"
	.align	4
	.sectionentsize	8
	.align		4
        /*0000*/ 	.word	0x00000000
	.align		4
        /*0004*/ 	.word	0xffffffff
	.align		4
        /*0008*/ 	.word	0x00000000
	.align		4
        /*000c*/ 	.word	0xfffffffe
	.align		4
        /*0010*/ 	.word	0x00000000
	.align		4
        /*0014*/ 	.word	0xfffffffd
	.align		4
        /*0018*/ 	.word	0x00000000
	.align		4
        /*001c*/ 	.word	0xfffffffc


//--------------------- .nv.constant4             --------------------------
	.section	.nv.constant4,"a",@progbits
	.align	8
	.align		8
.nv.constant4:
        /*0000*/ 	.dword	_$_str


//--------------------- .text.attn_fwd            --------------------------
	.section	.text.attn_fwd,"ax",@progbits
	.align	128
        .global         attn_fwd
        .type           attn_fwd,@function
        .size           attn_fwd,(.L_x_28 - attn_fwd)
        .other          attn_fwd,@"STO_CUDA_ENTRY STV_DEFAULT"
attn_fwd:
.text.attn_fwd:
[----:B------:R-:W0:Y:S01]  /*0000*/  LDC R1, c[0x0][0x37c] ;  /* 0x0000df00ff017b82 */ /* 0x000e220000000800 */
[----:B------:R-:W1:Y:S02]  /*0010*/  S2R R0, SR_TID.X ;  /* 0x0000000000007919 */ /* 0x000e640000002100 */
[----:B-1----:R-:W-:-:S13]  /*0020*/  ISETP.GE.U32.AND P1, PT, R0, 0x20, PT ;  /* 0x000000200000780c */ /* 0x002fda0003f26070 */
[----:B------:R-:W-:Y:S05]  /*0030*/  @P1 BRA `(.L_x_0) ;  /* 0x0000000000b81947 */ /* 0x000fea0003800000 */
[----:B------:R-:W1:Y:S01]  /*0040*/  S2UR UR6, SR_CgaCtaId ;  /* 0x00000000000679c3 */ /* 0x000e620000008800 */
[----:B------:R-:W-:Y:S01]  /*0050*/  NOP ;  /* 0x0000000000007918 */ /* 0x000fe20000000000 */
[----:B------:R-:W-:Y:S02]  /*0060*/  UMOV UR4, 0x40 ;  /* 0x0000004000047882 */ /* 0x000fe40000000000 */
[----:B-1----:R-:W-:-:S09]  /*0070*/  ULEA UR4, UR6, UR4, 0x18 ;  /* 0x0000000406047291 */ /* 0x002fd2000f8ec0ff */
[----:B------:R-:W1:Y:S01]  /*0080*/  LDS.U8 R2, [UR4] ;  /* 0x00000004ff027984 */ /* 0x000e620008000000 */
[----:B------:R-:W-:Y:S02]  /*0090*/  UMOV UR4, 0x400 ;  /* 0x0000040000047882 */ /* 0x000fe40000000000 */
[----:B------:R-:W-:Y:S01]  /*00a0*/  ULEA UR4, UR6, UR4, 0x18 ;  /* 0x0000000406047291 */ /* 0x000fe2000f8ec0ff */
[----:B-1----:R-:W-:-:S13]  /*00b0*/  ISETP.NE.AND P0, PT, R2, RZ, PT ;  /* 0x000000ff0200720c */ /* 0x002fda0003f05270 */
[----:B------:R-:W-:Y:S05]  /*00c0*/  @P0 BRA `(.L_x_1) ;  /* 0x00000000007c0947 */ /* 0x000fea0003800000 */
[----:B------:R-:W-:-:S13]  /*00d0*/  ELECT P0, URZ, PT ;  /* 0x0000000000ff782f */ /* 0x000fda0003800000 */
[----:B------:R-:W-:Y:S05]  /*00e0*/  @!P0 BRA `(.L_x_2) ;  /* 0x0000000000848947 */ /* 0x000fea0003800000 */
[----:B------:R-:W-:Y:S01]  /*00f0*/  UMOV UR5, 0x10 ;  /* 0x0000001000057882 */ /* 0x000fe20000000000 */
[----:B------:R-:W-:Y:S02]  /*0100*/  IMAD.MOV.U32 R5, RZ, RZ, 0x1 ;  /* 0x00000001ff057424 */ /* 0x000fe400078e00ff */
[----:B------:R-:W-:Y:S02]  /*0110*/  IMAD.MOV.U32 R3, RZ, RZ, 0xffff ;  /* 0x0000ffffff037424 */ /* 0x000fe400078e00ff */
[----:B------:R-:W-:Y:S04]  /*0120*/  DEPBAR.LE SB1, 0x36 ;  /* 0x00009d800000791a */ /* 0x000fe80000000000 */
[----:B------:R-:W1:Y:S02]  /*0130*/  UTCATOMSWS.FIND_AND_SET.ALIGN UP0, UR5, UR5 ;  /* 0x00000005000575e3 */ /* 0x000e640008000800 */
[----:B-1----:R-:W-:-:S04]  /*0140*/  PLOP3.LUT P0, PT, PT, PT, UP0, 0x80, 0x8 ;  /* 0x000000000008781c */ /* 0x002fc80003f0f008 */
[----:B------:R-:W-:-:S04]  /*0150*/  SEL R2, RZ, 0xffffffff, !P0 ;  /* 0xffffffffff027807 */ /* 0x000fc80004000000 */
[----:B------:R-:W-:Y:S01]  /*0160*/  ISETP.NE.AND P0, PT, R2, RZ, PT ;  /* 0x000000ff0200720c */ /* 0x000fe20003f05270 */
[----:B------:R-:W-:-:S12]  /*0170*/  IMAD.U32 R2, RZ, RZ, UR5 ;  /* 0x00000005ff027e24 */ /* 0x000fd8000f8e00ff */
[----:B------:R-:W-:Y:S05]  /*0180*/  @P0 BRA `(.L_x_3) ;  /* 0x0000000000240947 */ /* 0x000fea0003800000 */
.L_x_4:
[----:B------:R-:W-:Y:S05]  /*0190*/  NANOSLEEP 0x64 ;  /* 0x000000640000795d */ /* 0x000fea0003800000 */
[----:B------:R-:W-:-:S05]  /*01a0*/  UMOV UR5, 0x10 ;  /* 0x0000001000057882 */ /* 0x000fca0000000000 */
[----:B------:R-:W-:Y:S04]  /*01b0*/  DEPBAR.LE SB1, 0x36 ;  /* 0x00009d800000791a */ /* 0x000fe80000000000 */
[----:B------:R-:W1:Y:S02]  /*01c0*/  UTCATOMSWS.FIND_AND_SET.ALIGN UP0, UR5, UR5 ;  /* 0x00000005000575e3 */ /* 0x000e640008000800 */
[----:B-1----:R-:W-:-:S04]  /*01d0*/  PLOP3.LUT P0, PT, PT, PT, UP0, 0x80, 0x8 ;  /* 0x000000000008781c */ /* 0x002fc80003f0f008 */
[----:B------:R-:W-:-:S04]  /*01e0*/  SEL R2, RZ, 0xffffffff, !P0 ;  /* 0xffffffffff027807 */ /* 0x000fc80004000000 */
[----:B------:R-:W-:Y:S01]  /*01f0*/  ISETP.NE.AND P0, PT, R2, RZ, PT ;  /* 0x000000ff0200720c */ /* 0x000fe20003f05270 */
[----:B------:R-:W-:-:S12]  /*0200*/  IMAD.U32 R2, RZ, RZ, UR5 ;  /* 0x00000005ff027e24 */ /* 0x000fd8000f8e00ff */
[----:B------:R-:W-:Y:S05]  /*0210*/  @!P0 BRA `(.L_x_4) ;  /* 0xfffffffc00dc8947 */ /* 0x000fea000383ffff */
.L_x_3:
[C---:B------:R-:W-:Y:S01]  /*0220*/  VIADD R4, R2.reuse, 0x10 ;  /* 0x0000001002047836 */ /* 0x040fe20000000000 */
[----:B------:R-:W-:Y:S01]  /*0230*/  UMOV UR5, 0x50 ;  /* 0x0000005000057882 */ /* 0x000fe20000000000 */
[----:B------:R-:W-:Y:S01]  /*0240*/  SHF.L.U32 R3, R3, R2, RZ ;  /* 0x0000000203037219 */ /* 0x000fe200000006ff */
[----:B------:R-:W-:Y:S01]  /*0250*/  ULEA UR5, UR6, UR5, 0x18 ;  /* 0x0000000506057291 */ /* 0x000fe2000f8ec0ff */
[----:B------:R-:W-:Y:S01]  /*0260*/  IMAD.SHL.U32 R2, R2, 0x20, RZ ;  /* 0x0000002002027824 */ /* 0x000fe200078e00ff */
[----:B------:R-:W-:-:S04]  /*0270*/  SHF.L.U32 R4, R5, R4, RZ ;  /* 0x0000000405047219 */ /* 0x000fc800000006ff */
[----:B------:R-:W-:-:S05]  /*0280*/  LOP3.LUT R3, R4, R3, RZ, 0xfc, !PT ;  /* 0x0000000304037212 */ /* 0x000fca00078efcff */
[----:B------:R1:W-:Y:S04]  /*0290*/  ATOMS.OR RZ, [UR5], R3 ;  /* 0x00000003ffff798c */ /* 0x0003e8000b000005 */
[----:B------:R1:W-:Y:S01]  /*02a0*/  STS [UR4], R2 ;  /* 0x00000002ff007988 */ /* 0x0003e20008000804 */
[----:B------:R-:W-:Y:S05]  /*02b0*/  BRA `(.L_x_2) ;  /* 0x0000000000107947 */ /* 0x000fea0003800000 */
.L_x_1:
[----:B------:R-:W-:-:S05]  /*02c0*/  IMAD.MOV.U32 R2, RZ, RZ, -0x1 ;  /* 0xffffffffff027424 */ /* 0x000fca00078e00ff */
[----:B------:R1:W-:Y:S02]  /*02d0*/  STS [UR4], R2 ;  /* 0x00000002ff007988 */ /* 0x0003e40008000804 */
[----:B-1----:R-:W-:-:S07]  /*02e0*/  MOV R2, 0x300 ;  /* 0x0000030000027802 */ /* 0x002fce0000000f00 */
[----:B0-----:R-:W-:Y:S05]  /*02f0*/  CALL.REL.NOINC `($__internal_1_$__cuda_sm10x_tcgen05_guardrail_trap_phase_invalid_during_alloc) ;  /* 0x0000007c009c7944 */ /* 0x001fea0003c00000 */
.L_x_2:
[----:B------:R-:W-:Y:S05]  /*0300*/  WARPSYNC.ALL ;  /* 0x0000000000007948 */ /* 0x000fea0003800000 */
[----:B------:R-:W-:Y:S01]  /*0310*/  NOP ;  /* 0x0000000000007918 */ /* 0x000fe20000000000 */
.L_x_0:
[----:B------:R-:W2:Y:S01]  /*0320*/  S2R R69, SR_CTAID.X ;  /* 0x0000000000457919 */ /* 0x000ea20000002500 */
[----:B------:R-:W3:Y:S01]  /*0330*/  S2UR UR9, SR_CTAID.Y ;  /* 0x00000000000979c3 */ /* 0x000ee20000002600 */
[----:B------:R-:W3:Y:S01]  /*0340*/  LDCU.64 UR4, c[0x0][0x3b0] ;  /* 0x00007600ff0477ac */ /* 0x000ee20008000a00 */
[----:B-1----:R-:W-:Y:S02]  /*0350*/  LOP3.LUT R2, R0, 0x3f, RZ, 0xc0, !PT ;  /* 0x0000003f00027812 */ /* 0x002fe400078ec0ff */
[----:B------:R-:W-:Y:S01]  /*0360*/  SHF.R.U32.HI R68, RZ, 0x6, R0 ;  /* 0x00000006ff447819 */ /* 0x000fe20000011600 */
[----:B------:R-:W-:Y:S01]  /*0370*/  UMOV UR6, 0x400 ;  /* 0x0000040000067882 */ /* 0x000fe20000000000 */
[----:B------:R-:W1:Y:S02]  /*0380*/  LDCU.64 UR10, c[0x0][0x358] ;  /* 0x00006b00ff0a77ac */ /* 0x000e640008000a00 */
[----:B------:R-:W4:Y:S01]  /*0390*/  S2UR UR8, SR_CgaCtaId ;  /* 0x00000000000879c3 */ /* 0x000f220000008800 */
[----:B------:R-:W-:-:S07]  /*03a0*/  SGXT.U32 R68, R68, 0x2 ;  /* 0x000000024444781a */ /* 0x000fce0000000000 */
[----:B------:R-:W0:Y:S08]  /*03b0*/  LDC R9, c[0x0][0x3b8] ;  /* 0x0000ee00ff097b82 */ /* 0x000e300000000800 */
[----:B------:R-:W1:Y:S01]  /*03c0*/  LDC.64 R10, c[0x0][0x380] ;  /* 0x0000e000ff0a7b82 */ /* 0x000e620000000a00 */
[----:B---3--:R-:W-:-:S04]  /*03d0*/  UIMAD UR4, UR9, UR4, URZ ;  /* 0x00000004090472a4 */ /* 0x008fc8000f8e02ff */
[----:B------:R-:W-:Y:S01]  /*03e0*/  USHF.L.U32 UR7, UR4, 0x1, URZ ;  /* 0x0000000104077899 */ /* 0x000fe200080006ff */
[----:B--2---:R-:W-:Y:S01]  /*03f0*/  IMAD R69, R69, 0x40, R2 ;  /* 0x0000004045457824 */ /* 0x004fe200078e0202 */
[----:B----4-:R-:W-:Y:S01]  /*0400*/  ULEA UR6, UR8, UR6, 0x18 ;  /* 0x0000000608067291 */ /* 0x010fe2000f8ec0ff */
[----:B------:R-:W-:Y:S02]  /*0410*/  BAR.SYNC.DEFER_BLOCKING 0x0 ;  /* 0x0000000000007b1d */ /* 0x000fe40000010000 */
[----:B------:R-:W-:Y:S01]  /*0420*/  IMAD R3, R69, UR5, RZ ;  /* 0x0000000545037c24 */ /* 0x000fe2000f8e02ff */
[----:B------:R-:W-:-:S03]  /*0430*/  UIMAD.WIDE UR4, UR4, 0x2, URZ ;  /* 0x00000002040478a5 */ /* 0x000fc6000f8e02ff */
[C---:B------:R-:W-:Y:S01]  /*0440*/  IMAD.HI R6, R3.reuse, 0x2, RZ ;  /* 0x0000000203067827 */ /* 0x040fe200078e02ff */
[----:B------:R-:W-:Y:S01]  /*0450*/  SHF.L.U32 R5, R3, 0x1, RZ ;  /* 0x0000000103057819 */ /* 0x000fe200000006ff */
[----:B------:R-:W2:Y:S02]  /*0460*/  LDC.64 R150, c[0x0][0x3c0] ;  /* 0x0000f000ff967b82 */ /* 0x000ea40000000a00 */
[----:B0-----:R-:W-:-:S04]  /*0470*/  IMAD R7, R68, R9, RZ ;  /* 0x0000000944077224 */ /* 0x001fc800078e02ff */
[----:B------:R-:W0:Y:S01]  /*0480*/  LDCU UR4, c[0x0][0x3c8] ;  /* 0x00007900ff0477ac */ /* 0x000e220008000800 */
[----:B-1----:R-:W-:Y:S01]  /*0490*/  IADD3 R8, P0, P2, R5, UR7, R10 ;  /* 0x0000000705087c10 */ /* 0x002fe2000fa1e00a */
[C---:B------:R-:W-:Y:S01]  /*04a0*/  IMAD R5, R9.reuse, 0x4, R7 ;  /* 0x0000000409057824 */ /* 0x040fe200078e0207 */
[----:B------:R-:W1:Y:S02]  /*04b0*/  LDC.64 R84, c[0x0][0x388] ;  /* 0x0000e200ff547b82 */ /* 0x000e640000000a00 */
[----:B------:R-:W-:Y:S01]  /*04c0*/  IADD3.X R6, PT, PT, R6, UR5, R11, P0, P2 ;  /* 0x0000000506067c10 */ /* 0x000fe200087e440b */
[----:B------:R-:W-:Y:S01]  /*04d0*/  IMAD R3, R9, 0x4, R5 ;  /* 0x0000000409037824 */ /* 0x000fe200078e0205 */
[C---:B------:R-:W-:Y:S01]  /*04e0*/  LEA R10, P0, R7.reuse, R8, 0x1 ;  /* 0x00000008070a7211 */ /* 0x040fe200078008ff */
[----:B------:R-:W3:Y:S03]  /*04f0*/  LDS R67, [UR6] ;  /* 0x00000006ff437984 */ /* 0x000ee60008000800 */
[----:B------:R-:W-:Y:S01]  /*0500*/  LEA.HI.X.SX32 R11, R7, R6, 0x1, P0 ;  /* 0x00000006070b7211 */ /* 0x000fe200000f0eff */
[----:B------:R-:W-:Y:S01]  /*0510*/  IMAD R7, R9, 0x4, R3 ;  /* 0x0000000409077824 */ /* 0x000fe200078e0203 */
[----:B------:R-:W-:Y:S01]  /*0520*/  BAR.SYNC.DEFER_BLOCKING 0x0 ;  /* 0x0000000000007b1d */ /* 0x000fe20000010000 */
[----:B------:R-:W-:-:S02]  /*0530*/  LEA R12, P0, R5, R8, 0x1 ;  /* 0x00000008050c7211 */ /* 0x000fc400078008ff */
[----:B------:R-:W-:Y:S01]  /*0540*/  IMAD R19, R9, 0x4, R7 ;  /* 0x0000000409137824 */ /* 0x000fe200078e0207 */
[----:B------:R-:W-:Y:S02]  /*0550*/  LEA R14, P2, R3, R8, 0x1 ;  /* 0x00000008030e7211 */ /* 0x000fe400078408ff */
[----:B------:R-:W-:Y:S01]  /*0560*/  LEA.HI.X.SX32 R13, R5, R6, 0x1, P0 ;  /* 0x00000006050d7211 */ /* 0x000fe200000f0eff */
[----:B------:R-:W-:Y:S01]  /*0570*/  IMAD R21, R9, 0x4, R19 ;  /* 0x0000000409157824 */ /* 0x000fe200078e0213 */
[----:B------:R-:W-:Y:S02]  /*0580*/  LEA R16, P0, R7, R8, 0x1 ;  /* 0x0000000807107211 */ /* 0x000fe400078008ff */
[-C--:B------:R-:W-:Y:S01]  /*0590*/  LEA.HI.X.SX32 R15, R3, R6.reuse, 0x1, P2 ;  /* 0x00000006030f7211 */ /* 0x080fe200010f0eff */
[----:B------:R-:W-:Y:S01]  /*05a0*/  IMAD R23, R9, 0x4, R21 ;  /* 0x0000000409177824 */ /* 0x000fe200078e0215 */
[----:B------:R-:W-:Y:S02]  /*05b0*/  LEA.HI.X.SX32 R17, R7, R6, 0x1, P0 ;  /* 0x0000000607117211 */ /* 0x000fe400000f0eff */
[----:B------:R-:W-:Y:S01]  /*05c0*/  LEA R18, P0, R19, R8, 0x1 ;  /* 0x0000000813127211 */ /* 0x000fe200078008ff */
[----:B------:R-:W-:-:S03]  /*05d0*/  IMAD R25, R9, 0x4, R23 ;  /* 0x0000000409197824 */ /* 0x000fc600078e0217 */
[----:B------:R-:W-:Y:S02]  /*05e0*/  LEA.HI.X.SX32 R19, R19, R6, 0x1, P0 ;  /* 0x0000000613137211 */ /* 0x000fe400000f0eff */
[C---:B------:R-:W-:Y:S01]  /*05f0*/  LEA R20, P0, R21.reuse, R8, 0x1 ;  /* 0x0000000815147211 */ /* 0x040fe200078008ff */
[----:B------:R4:W5:Y:S03]  /*0600*/  LDG.E.U16 R5, desc[UR10][R12.64] ;  /* 0x0000000a0c057981 */ /* 0x000966000c1e1500 */
[----:B------:R-:W-:Y:S02]  /*0610*/  LEA.HI.X.SX32 R21, R21, R6, 0x1, P0 ;  /* 0x0000000615157211 */ /* 0x000fe400000f0eff */
[-C--:B------:R-:W-:Y:S01]  /*0620*/  LEA R24, P0, R25, R8.reuse, 0x1 ;  /* 0x0000000819187211 */ /* 0x080fe200078008ff */
[----:B------:R0:W5:Y:S01]  /*0630*/  LDG.E.U16 R4, desc[UR10][R14.64] ;  /* 0x0000000a0e047981 */ /* 0x000162000c1e1500 */
[----:B------:R-:W-:-:S03]  /*0640*/  LEA R22, P2, R23, R8, 0x1 ;  /* 0x0000000817167211 */ /* 0x000fc600078408ff */
[----:B------:R1:W5:Y:S01]  /*0650*/  LDG.E.U16 R7, desc[UR10][R16.64] ;  /* 0x0000000a10077981 */ /* 0x000362000c1e1500 */
[----:B----4-:R-:W-:Y:S01]  /*0660*/  IMAD R13, R9, 0x4, R25 ;  /* 0x00000004090d7824 */ /* 0x010fe200078e0219 */
[----:B------:R-:W-:Y:S02]  /*0670*/  LEA.HI.X.SX32 R25, R25, R6, 0x1, P0 ;  /* 0x0000000619197211 */ /* 0x000fe400000f0eff */
[----:B------:R-:W5:Y:S02]  /*0680*/  LDG.E.U16 R3, desc[UR10][R10.64] ;  /* 0x0000000a0a037981 */ /* 0x000f64000c1e1500 */
[----:B0-----:R-:W-:Y:S02]  /*0690*/  LEA R15, R9, R13, 0x2 ;  /* 0x0000000d090f7211 */ /* 0x001fe400078e10ff */
[----:B-1----:R-:W-:-:S03]  /*06a0*/  LEA R16, P0, R13, R8, 0x1 ;  /* 0x000000080d107211 */ /* 0x002fc600078008ff */
[----:B------:R-:W-:Y:S01]  /*06b0*/  IMAD R27, R9, 0x4, R15 ;  /* 0x00000004091b7824 */ /* 0x000fe200078e020f */
[-C--:B------:R-:W-:Y:S01]  /*06c0*/  LEA.HI.X.SX32 R23, R23, R6.reuse, 0x1, P2 ;  /* 0x0000000617177211 */ /* 0x080fe200010f0eff */
[----:B------:R0:W5:Y:S01]  /*06d0*/  LDG.E.U16 R10, desc[UR10][R18.64] ;  /* 0x0000000a120a7981 */ /* 0x000162000c1e1500 */
[----:B------:R-:W-:Y:S01]  /*06e0*/  LEA.HI.X.SX32 R17, R13, R6, 0x1, P0 ;  /* 0x000000060d117211 */ /* 0x000fe200000f0eff */
[----:B------:R-:W-:Y:S02]  /*06f0*/  IMAD R29, R9, 0x4, R27 ;  /* 0x00000004091d7824 */ /* 0x000fe400078e021b */
[----:B------:R1:W5:Y:S04]  /*0700*/  LDG.E.U16 R12, desc[UR10][R22.64] ;  /* 0x0000000a160c7981 */ /* 0x000368000c1e1500 */
[----:B------:R4:W5:Y:S01]  /*0710*/  LDG.E.U16 R11, desc[UR10][R20.64] ;  /* 0x0000000a140b7981 */ /* 0x000962000c1e1500 */
[----:B0-----:R-:W-:-:S03]  /*0720*/  LEA R18, P0, R15, R8, 0x1 ;  /* 0x000000080f127211 */ /* 0x001fc600078008ff */
[----:B------:R0:W5:Y:S01]  /*0730*/  LDG.E.U16 R13, desc[UR10][R24.64] ;  /* 0x0000000a180d7981 */ /* 0x000162000c1e1500 */
[----:B-1----:R-:W-:Y:S01]  /*0740*/  IMAD R23, R9, 0x4, R29 ;  /* 0x0000000409177824 */ /* 0x002fe200078e021d */
[----:B------:R-:W-:Y:S02]  /*0750*/  LEA.HI.X.SX32 R19, R15, R6, 0x1, P0 ;  /* 0x000000060f137211 */ /* 0x000fe400000f0eff */
[----:B------:R1:W5:Y:S01]  /*0760*/  LDG.E.U16 R14, desc[UR10][R16.64] ;  /* 0x0000000a100e7981 */ /* 0x000362000c1e1500 */
[-C--:B----4-:R-:W-:Y:S02]  /*0770*/  LEA R20, P0, R29, R8.reuse, 0x1 ;  /* 0x000000081d147211 */ /* 0x090fe400078008ff */
[----:B------:R-:W-:Y:S01]  /*0780*/  LEA R26, P2, R27, R8, 0x1 ;  /* 0x000000081b1a7211 */ /* 0x000fe200078408ff */
[----:B------:R4:W5:Y:S01]  /*0790*/  LDG.E.U16 R15, desc[UR10][R18.64] ;  /* 0x0000000a120f7981 */ /* 0x000962000c1e1500 */
[----:B0-----:R-:W-:Y:S01]  /*07a0*/  IMAD R25, R9, 0x4, R23 ;  /* 0x0000000409197824 */ /* 0x001fe200078e0217 */
[----:B------:R-:W-:-:S02]  /*07b0*/  LEA.HI.X.SX32 R21, R29, R6, 0x1, P0 ;  /* 0x000000061d157211 */ /* 0x000fc400000f0eff */
[----:B------:R-:W-:Y:S01]  /*07c0*/  LEA R22, P0, R23, R8, 0x1 ;  /* 0x0000000817167211 */ /* 0x000fe200078008ff */
[----:B------:R-:W-:Y:S01]  /*07d0*/  IMAD R29, R9, 0x4, R25 ;  /* 0x00000004091d7824 */ /* 0x000fe200078e0219 */
[-C--:B------:R-:W-:Y:S01]  /*07e0*/  LEA.HI.X.SX32 R27, R27, R6.reuse, 0x1, P2 ;  /* 0x000000061b1b7211 */ /* 0x080fe200010f0eff */
[----:B------:R-:W5:Y:S01]  /*07f0*/  LDG.E.U16 R30, desc[UR10][R20.64] ;  /* 0x0000000a141e7981 */ /* 0x000f62000c1e1500 */
[----:B------:R-:W-:Y:S01]  /*0800*/  LEA.HI.X.SX32 R23, R23, R6, 0x1, P0 ;  /* 0x0000000617177211 */ /* 0x000fe200000f0eff */
[----:B------:R-:W-:Y:S01]  /*0810*/  IMAD R31, R9, 0x4, R29 ;  /* 0x00000004091f7824 */ /* 0x000fe200078e021d */
[-C--:B-1----:R-:W-:Y:S01]  /*0820*/  LEA R16, P0, R25, R8.reuse, 0x1 ;  /* 0x0000000819107211 */ /* 0x082fe200078008ff */
[----:B------:R0:W5:Y:S01]  /*0830*/  LDG.E.U16 R28, desc[UR10][R26.64] ;  /* 0x0000000a1a1c7981 */ /* 0x000162000c1e1500 */
[----:B------:R-:W-:Y:S02]  /*0840*/  LEA R24, P2, R29, R8, 0x1 ;  /* 0x000000081d187211 */ /* 0x000fe400078408ff */
[----:B------:R-:W-:Y:S01]  /*0850*/  LEA.HI.X.SX32 R17, R25, R6, 0x1, P0 ;  /* 0x0000000619117211 */ /* 0x000fe200000f0eff */
[----:B------:R1:W5:Y:S01]  /*0860*/  LDG.E.U16 R32, desc[UR10][R22.64] ;  /* 0x0000000a16207981 */ /* 0x000362000c1e1500 */
[----:B----4-:R-:W-:Y:S01]  /*0870*/  LEA R18, P0, R31, R8, 0x1 ;  /* 0x000000081f127211 */ /* 0x010fe200078008ff */
[----:B0-----:R-:W-:Y:S01]  /*0880*/  IMAD R27, R9, 0x4, R31 ;  /* 0x00000004091b7824 */ /* 0x001fe200078e021f */
[-C--:B------:R-:W-:Y:S01]  /*0890*/  LEA.HI.X.SX32 R25, R29, R6.reuse, 0x1, P2 ;  /* 0x000000061d197211 */ /* 0x080fe200010f0eff */
[----:B------:R-:W5:Y:S01]  /*08a0*/  LDG.E.U16 R33, desc[UR10][R16.64] ;  /* 0x0000000a10217981 */ /* 0x000f62000c1e1500 */
[----:B------:R-:W-:Y:S01]  /*08b0*/  LEA.HI.X.SX32 R19, R31, R6, 0x1, P0 ;  /* 0x000000061f137211 */ /* 0x000fe200000f0eff */
[----:B------:R-:W-:Y:S01]  /*08c0*/  IMAD R29, R9, 0x4, R27 ;  /* 0x00000004091d7824 */ /* 0x000fe200078e021b */
[C---:B------:R-:W-:Y:S01]  /*08d0*/  LEA R20, P0, R27.reuse, R8, 0x1 ;  /* 0x000000081b147211 */ /* 0x040fe200078008ff */
[----:B------:R0:W5:Y:S03]  /*08e0*/  LDG.E.U16 R34, desc[UR10][R24.64] ;  /* 0x0000000a18227981 */ /* 0x000166000c1e1500 */
[----:B------:R-:W-:Y:S01]  /*08f0*/  LEA.HI.X.SX32 R21, R27, R6, 0x1, P0 ;  /* 0x000000061b157211 */ /* 0x000fe200000f0eff */
[----:B------:R4:W5:Y:S01]  /*0900*/  LDG.E.U16 R35, desc[UR10][R18.64] ;  /* 0x0000000a12237981 */ /* 0x000962000c1e1500 */
[----:B------:R-:W-:-:S02]  /*0910*/  LEA R27, R9, R29, 0x2 ;  /* 0x0000001d091b7211 */ /* 0x000fc400078e10ff */
[----:B-1----:R-:W-:Y:S01]  /*0920*/  LEA R22, P0, R29, R8, 0x1 ;  /* 0x000000081d167211 */ /* 0x002fe200078008ff */
[----:B------:R1:W5:Y:S02]  /*0930*/  LDG.E.U16 R36, desc[UR10][R20.64] ;  /* 0x0000000a14247981 */ /* 0x000364000c1e1500 */
[----:B------:R-:W-:Y:S01]  /*0940*/  IMAD R31, R9, 0x4, R27 ;  /* 0x00000004091f7824 */ /* 0x000fe200078e021b */
[----:B------:R-:W-:-:S03]  /*0950*/  LEA.HI.X.SX32 R23, R29, R6, 0x1, P0 ;  /* 0x000000061d177211 */ /* 0x000fc600000f0eff */
[----:B0-----:R-:W-:Y:S01]  /*0960*/  IMAD R25, R9, 0x4, R31 ;  /* 0x0000000409197824 */ /* 0x001fe200078e021f */
[C---:B------:R-:W-:Y:S01]  /*0970*/  LEA R16, P0, R31.reuse, R8, 0x1 ;  /* 0x000000081f107211 */ /* 0x040fe200078008ff */
[----:B------:R0:W5:Y:S03]  /*0980*/  LDG.E.U16 R37, desc[UR10][R22.64] ;  /* 0x0000000a16257981 */ /* 0x000166000c1e1500 */
[----:B------:R-:W-:Y:S01]  /*0990*/  LEA.HI.X.SX32 R17, R31, R6, 0x1, P0 ;  /* 0x000000061f117211 */ /* 0x000fe200000f0eff */
[----:B------:R-:W-:Y:S01]  /*09a0*/  IMAD R29, R9, 0x4, R25 ;  /* 0x00000004091d7824 */ /* 0x000fe200078e0219 */
[-C--:B----4-:R-:W-:Y:S02]  /*09b0*/  LEA R18, P0, R25, R8.reuse, 0x1 ;  /* 0x0000000819127211 */ /* 0x090fe400078008ff */
[----:B------:R-:W-:Y:S01]  /*09c0*/  LEA R26, P2, R27, R8, 0x1 ;  /* 0x000000081b1a7211 */ /* 0x000fe200078408ff */
[----:B------:R-:W5:Y:S01]  /*09d0*/  LDG.E.U16 R39, desc[UR10][R16.64] ;  /* 0x0000000a10277981 */ /* 0x000f62000c1e1500 */
[-C--:B------:R-:W-:Y:S01]  /*09e0*/  LEA.HI.X.SX32 R19, R25, R6.reuse, 0x1, P0 ;  /* 0x0000000619137211 */ /* 0x080fe200000f0eff */
[----:B------:R-:W-:Y:S01]  /*09f0*/  IMAD R25, R9, 0x4, R29 ;  /* 0x0000000409197824 */ /* 0x000fe200078e021d */
[----:B------:R-:W-:-:S02]  /*0a00*/  LEA.HI.X.SX32 R27, R27, R6, 0x1, P2 ;  /* 0x000000061b1b7211 */ /* 0x000fc400010f0eff */
[----:B-1----:R-:W-:Y:S01]  /*0a10*/  LEA R20, P0, R29, R8, 0x1 ;  /* 0x000000081d147211 */ /* 0x002fe200078008ff */
[----:B------:R-:W-:Y:S01]  /*0a20*/  IMAD R31, R9, 0x4, R25 ;  /* 0x00000004091f7824 */ /* 0x000fe200078e0219 */
[----:B------:R-:W5:Y:S02]  /*0a30*/  LDG.E.U16 R40, desc[UR10][R18.64] ;  /* 0x0000000a12287981 */ /* 0x000f64000c1e1500 */
[----:B------:R-:W-:Y:S02]  /*0a40*/  LEA.HI.X.SX32 R21, R29, R6, 0x1, P0 ;  /* 0x000000061d157211 */ /* 0x000fe400000f0eff */
[----:B------:R1:W5:Y:S01]  /*0a50*/  LDG.E.U16 R38, desc[UR10][R26.64] ;  /* 0x0000000a1a267981 */ /* 0x000362000c1e1500 */
[-C--:B0-----:R-:W-:Y:S02]  /*0a60*/  LEA R22, P0, R31, R8.reuse, 0x1 ;  /* 0x000000081f167211 */ /* 0x081fe400078008ff */
[----:B------:R-:W-:Y:S01]  /*0a70*/  LEA R24, P2, R25, R8, 0x1 ;  /* 0x0000000819187211 */ /* 0x000fe200078408ff */
[----:B------:R0:W5:Y:S01]  /*0a80*/  LDG.E.U16 R41, desc[UR10][R20.64] ;  /* 0x0000000a14297981 */ /* 0x000162000c1e1500 */
[-C--:B------:R-:W-:Y:S01]  /*0a90*/  LEA.HI.X.SX32 R23, R31, R6.reuse, 0x1, P0 ;  /* 0x000000061f177211 */ /* 0x080fe200000f0eff */
[----:B-1----:R-:W-:Y:S01]  /*0aa0*/  IMAD R27, R9, 0x4, R31 ;  /* 0x00000004091b7824 */ /* 0x002fe200078e021f */
[----:B------:R-:W-:-:S03]  /*0ab0*/  LEA.HI.X.SX32 R25, R25, R6, 0x1, P2 ;  /* 0x0000000619197211 */ /* 0x000fc600010f0eff */
[----:B------:R-:W5:Y:S01]  /*0ac0*/  LDG.E.U16 R43, desc[UR10][R22.64] ;  /* 0x0000000a162b7981 */ /* 0x000f62000c1e1500 */
[----:B------:R-:W-:Y:S01]  /*0ad0*/  IMAD R29, R9, 0x4, R27 ;  /* 0x00000004091d7824 */ /* 0x000fe200078e021b */
[C---:B------:R-:W-:Y:S02]  /*0ae0*/  LEA R16, P0, R27.reuse, R8, 0x1 ;  /* 0x000000081b107211 */ /* 0x040fe400078008ff */
[----:B------:R1:W5:Y:S02]  /*0af0*/  LDG.E.U16 R42, desc[UR10][R24.64] ;  /* 0x0000000a182a7981 */ /* 0x000364000c1e1500 */
[----:B------:R-:W-:Y:S01]  /*0b00*/  LEA.HI.X.SX32 R17, R27, R6, 0x1, P0 ;  /* 0x000000061b117211 */ /* 0x000fe200000f0eff */
[----:B------:R-:W-:Y:S01]  /*0b10*/  IMAD R27, R9, 0x4, R29 ;  /* 0x00000004091b7824 */ /* 0x000fe200078e021d */
[----:B------:R-:W-:-:S03]  /*0b20*/  LEA R18, P0, R29, R8, 0x1 ;  /* 0x000000081d127211 */ /* 0x000fc600078008ff */
[----:B------:R4:W5:Y:S01]  /*0b30*/  LDG.E.U16 R44, desc[UR10][R16.64] ;  /* 0x0000000a102c7981 */ /* 0x000962000c1e1500 */
[----:B------:R-:W-:Y:S02]  /*0b40*/  LEA R31, R9, R27, 0x2 ;  /* 0x0000001b091f7211 */ /* 0x000fe400078e10ff */
[----:B------:R-:W-:Y:S02]  /*0b50*/  LEA.HI.X.SX32 R19, R29, R6, 0x1, P0 ;  /* 0x000000061d137211 */ /* 0x000fe400000f0eff */
[-C--:B0-----:R-:W-:Y:S01]  /*0b60*/  LEA R20, P0, R31, R8.reuse, 0x1 ;  /* 0x000000081f147211 */ /* 0x081fe200078008ff */
[----:B-1----:R-:W-:Y:S01]  /*0b70*/  IMAD R25, R9, 0x4, R31 ;  /* 0x0000000409197824 */ /* 0x002fe200078e021f */
[----:B------:R-:W-:Y:S01]  /*0b80*/  LEA R26, P2, R27, R8, 0x1 ;  /* 0x000000081b1a7211 */ /* 0x000fe200078408ff */
[----:B------:R0:W5:Y:S01]  /*0b90*/  LDG.E.U16 R45, desc[UR10][R18.64] ;  /* 0x0000000a122d7981 */ /* 0x000162000c1e1500 */
[----:B------:R-:W-:Y:S01]  /*0ba0*/  LEA.HI.X.SX32 R21, R31, R6, 0x1, P0 ;  /* 0x000000061f157211 */ /* 0x000fe200000f0eff */
[----:B------:R-:W-:Y:S01]  /*0bb0*/  IMAD R29, R9, 0x4, R25 ;  /* 0x00000004091d7824 */ /* 0x000fe200078e0219 */
[----:B------:R-:W-:-:S02]  /*0bc0*/  LEA R22, P0, R25, R8, 0x1 ;  /* 0x0000000819167211 */ /* 0x000fc400078008ff */
[-C--:B------:R-:W-:Y:S01]  /*0bd0*/  LEA.HI.X.SX32 R27, R27, R6.reuse, 0x1, P2 ;  /* 0x000000061b1b7211 */ /* 0x080fe200010f0eff */
[----:B------:R-:W5:Y:S01]  /*0be0*/  LDG.E.U16 R47, desc[UR10][R20.64] ;  /* 0x0000000a142f7981 */ /* 0x000f62000c1e1500 */
[----:B------:R-:W-:Y:S01]  /*0bf0*/  LEA.HI.X.SX32 R23, R25, R6, 0x1, P0 ;  /* 0x0000000619177211 */ /* 0x000fe200000f0eff */
[----:B------:R-:W-:Y:S01]  /*0c00*/  IMAD R25, R9, 0x4, R29 ;  /* 0x0000000409197824 */ /* 0x000fe200078e021d */
[----:B----4-:R-:W-:Y:S01]  /*0c10*/  LEA R16, P0, R29, R8, 0x1 ;  /* 0x000000081d107211 */ /* 0x010fe200078008ff */
[----:B------:R1:W5:Y:S02]  /*0c20*/  LDG.E.U16 R46, desc[UR10][R26.64] ;  /* 0x0000000a1a2e7981 */ /* 0x000364000c1e1500 */
[----:B------:R-:W-:Y:S01]  /*0c30*/  IMAD R31, R9, 0x4, R25 ;  /* 0x00000004091f7824 */ /* 0x000fe200078e0219 */
[----:B------:R-:W-:Y:S01]  /*0c40*/  LEA.HI.X.SX32 R17, R29, R6, 0x1, P0 ;  /* 0x000000061d117211 */ /* 0x000fe200000f0eff */
[----:B------:R4:W5:Y:S03]  /*0c50*/  LDG.E.U16 R48, desc[UR10][R22.64] ;  /* 0x0000000a16307981 */ /* 0x000966000c1e1500 */
[----:B0-----:R-:W-:Y:S01]  /*0c60*/  LEA R18, P0, R31, R8, 0x1 ;  /* 0x000000081f127211 */ /* 0x001fe200078008ff */
[----:B------:R0:W5:Y:S01]  /*0c70*/  LDG.E.U16 R49, desc[UR10][R16.64] ;  /* 0x0000000a10317981 */ /* 0x000162000c1e1500 */
[----:B-1----:R-:W-:-:S02]  /*0c80*/  IMAD R27, R9, 0x4, R31 ;  /* 0x00000004091b7824 */ /* 0x002fc400078e021f */
[----:B------:R-:W-:Y:S02]  /*0c90*/  LEA.HI.X.SX32 R19, R31, R6, 0x1, P0 ;  /* 0x000000061f137211 */ /* 0x000fe400000f0eff */
[----:B------:R-:W-:Y:S01]  /*0ca0*/  IMAD R29, R9, 0x4, R27 ;  /* 0x00000004091d7824 */ /* 0x000fe200078e021b */
[-C--:B------:R-:W-:Y:S02]  /*0cb0*/  LEA R20, P0, R27, R8.reuse, 0x1 ;  /* 0x000000081b147211 */ /* 0x080fe400078008ff */
[----:B------:R-:W5:Y:S01]  /*0cc0*/  LDG.E.U16 R51, desc[UR10][R18.64] ;  /* 0x0000000a12337981 */ /* 0x000f62000c1e1500 */
[----:B------:R-:W-:Y:S02]  /*0cd0*/  LEA R24, P2, R25, R8, 0x1 ;  /* 0x0000000819187211 */ /* 0x000fe400078408ff */
[-C--:B------:R-:W-:Y:S01]  /*0ce0*/  LEA.HI.X.SX32 R21, R27, R6.reuse, 0x1, P0 ;  /* 0x000000061b157211 */ /* 0x080fe200000f0eff */
[----:B------:R-:W-:Y:S01]  /*0cf0*/  IMAD R27, R9, 0x4, R29 ;  /* 0x00000004091b7824 */ /* 0x000fe200078e021d */
[----:B------:R-:W-:-:S02]  /*0d00*/  LEA.HI.X.SX32 R25, R25, R6, 0x1, P2 ;  /* 0x0000000619197211 */ /* 0x000fc400010f0eff */
[----:B----4-:R-:W-:Y:S01]  /*0d10*/  LEA R22, P0, R29, R8, 0x1 ;  /* 0x000000081d167211 */ /* 0x010fe200078008ff */
[----:B------:R-:W-:Y:S01]  /*0d20*/  IMAD R31, R9, 0x4, R27 ;  /* 0x00000004091f7824 */ /* 0x000fe200078e021b */
[----:B------:R-:W5:Y:S02]  /*0d30*/  LDG.E.U16 R52, desc[UR10][R20.64] ;  /* 0x0000000a14347981 */ /* 0x000f64000c1e1500 */
[----:B------:R-:W-:Y:S02]  /*0d40*/  LEA.HI.X.SX32 R23, R29, R6, 0x1, P0 ;  /* 0x000000061d177211 */ /* 0x000fe400000f0eff */
[----:B------:R1:W5:Y:S01]  /*0d50*/  LDG.E.U16 R50, desc[UR10][R24.64] ;  /* 0x0000000a18327981 */ /* 0x000362000c1e1500 */
[-C--:B0-----:R-:W-:Y:S02]  /*0d60*/  LEA R16, P0, R31, R8.reuse, 0x1 ;  /* 0x000000081f107211 */ /* 0x081fe400078008ff */
[----:B------:R-:W-:Y:S01]  /*0d70*/  LEA R26, P2, R27, R8, 0x1 ;  /* 0x000000081b1a7211 */ /* 0x000fe200078408ff */
[----:B------:R0:W5:Y:S01]  /*0d80*/  LDG.E.U16 R53, desc[UR10][R22.64] ;  /* 0x0000000a16357981 */ /* 0x000162000c1e1500 */
[----:B------:R-:W-:-:S02]  /*0d90*/  LEA.HI.X.SX32 R17, R31, R6, 0x1, P0 ;  /* 0x000000061f117211 */ /* 0x000fc400000f0eff */
[----:B-1----:R-:W-:-:S03]  /*0da0*/  LEA R25, R9, R31, 0x2 ;  /* 0x0000001f09197211 */ /* 0x002fc600078e10ff */
[----:B------:R-:W5:Y:S01]  /*0db0*/  LDG.E.U16 R55, desc[UR10][R16.64] ;  /* 0x0000000a10377981 */ /* 0x000f62000c1e1500 */
[----:B------:R-:W-:Y:S01]  /*0dc0*/  LEA R18, P0, R25, R8, 0x1 ;  /* 0x0000000819127211 */ /* 0x000fe200078008ff */
[----:B------:R-:W-:-:S03]  /*0dd0*/  IMAD R29, R9, 0x4, R25 ;  /* 0x00000004091d7824 */ /* 0x000fc600078e0219 */
[-C--:B------:R-:W-:Y:S01]  /*0de0*/  LEA.HI.X.SX32 R19, R25, R6.reuse, 0x1, P0 ;  /* 0x0000000619137211 */ /* 0x080fe200000f0eff */
[----:B------:R-:W-:Y:S01]  /*0df0*/  IMAD R25, R9, 0x4, R29 ;  /* 0x0000000409197824 */ /* 0x000fe200078e021d */
[----:B------:R-:W-:Y:S02]  /*0e00*/  LEA.HI.X.SX32 R27, R27, R6, 0x1, P2 ;  /* 0x000000061b1b7211 */ /* 0x000fe400010f0eff */
[----:B------:R-:W-:Y:S01]  /*0e10*/  LEA R20, P0, R29, R8, 0x1 ;  /* 0x000000081d147211 */ /* 0x000fe200078008ff */
[----:B------:R-:W-:Y:S01]  /*0e20*/  IMAD R31, R9, 0x4, R25 ;  /* 0x00000004091f7824 */ /* 0x000fe200078e0219 */
[----:B------:R-:W5:Y:S02]  /*0e30*/  LDG.E.U16 R56, desc[UR10][R18.64] ;  /* 0x0000000a12387981 */ /* 0x000f64000c1e1500 */
[----:B------:R-:W-:Y:S02]  /*0e40*/  LEA.HI.X.SX32 R21, R29, R6, 0x1, P0 ;  /* 0x000000061d157211 */ /* 0x000fe400000f0eff */
[----:B------:R1:W5:Y:S01]  /*0e50*/  LDG.E.U16 R54, desc[UR10][R26.64] ;  /* 0x0000000a1a367981 */ /* 0x000362000c1e1500 */
[----:B0-----:R-:W-:-:S02]  /*0e60*/  LEA R22, P0, R31, R8, 0x1 ;  /* 0x000000081f167211 */ /* 0x001fc400078008ff */
[----:B------:R-:W-:Y:S01]  /*0e70*/  LEA R24, P2, R25, R8, 0x1 ;  /* 0x0000000819187211 */ /* 0x000fe200078408ff */
[----:B------:R-:W5:Y:S01]  /*0e80*/  LDG.E.U16 R57, desc[UR10][R20.64] ;  /* 0x0000000a14397981 */ /* 0x000f62000c1e1500 */
        /* <DEDUP_REMOVED lines=10> */
[----:B------:R-:W-:Y:S01]  /*0f30*/  IMAD R31, R9, 0x4, R27 ;  /* 0x00000004091f7824 */ /* 0x000fe200078e021b */
[----:B------:R-:W-:Y:S01]  /*0f40*/  LEA.HI.X.SX32 R19, R29, R6, 0x1, P0 ;  /* 0x000000061d137211 */ /* 0x000fe200000f0eff */
[----:B------:R1:W5:Y:S02]  /*0f50*/  LDG.E.U16 R60, desc[UR10][R16.64] ;  /* 0x0000000a103c7981 */ /* 0x000364000c1e1500 */
[----:B0-----:R-:W-:Y:S01]  /*0f60*/  IMAD R25, R9, 0x4, R31 ;  /* 0x0000000409197824 */ /* 0x001fe200078e021f */
[C---:B------:R-:W-:Y:S01]  /*0f70*/  LEA R20, P0, R31.reuse, R8, 0x1 ;  /* 0x000000081f147211 */ /* 0x040fe200078008ff */
[----:B------:R0:W5:Y:S03]  /*0f80*/  LDG.E.U16 R61, desc[UR10][R18.64] ;  /* 0x0000000a123d7981 */ /* 0x000166000c1e1500 */
[----:B------:R-:W-:Y:S02]  /*0f90*/  LEA.HI.X.SX32 R21, R31, R6, 0x1, P0 ;  /* 0x000000061f157211 */ /* 0x000fe400000f0eff */
[----:B------:R-:W-:-:S02]  /*0fa0*/  LEA R22, P0, R25, R8, 0x1 ;  /* 0x0000000819167211 */ /* 0x000fc400078008ff */
[----:B------:R-:W-:Y:S01]  /*0fb0*/  LEA R29, R9, R25, 0x2 ;  /* 0x00000019091d7211 */ /* 0x000fe200078e10ff */
[----:B------:R-:W5:Y:S01]  /*0fc0*/  LDG.E.U16 R63, desc[UR10][R20.64] ;  /* 0x0000000a143f7981 */ /* 0x000f62000c1e1500 */
[----:B------:R-:W-:Y:S02]  /*0fd0*/  LEA R26, P2, R27, R8, 0x1 ;  /* 0x000000081b1a7211 */ /* 0x000fe400078408ff */
[-C--:B------:R-:W-:Y:S01]  /*0fe0*/  LEA.HI.X.SX32 R23, R25, R6.reuse, 0x1, P0 ;  /* 0x0000000619177211 */ /* 0x080fe200000f0eff */
[----:B------:R-:W-:Y:S01]  /*0ff0*/  IMAD R25, R9, 0x4, R29 ;  /* 0x0000000409197824 */ /* 0x000fe200078e021d */
[----:B------:R-:W-:Y:S02]  /*1000*/  LEA.HI.X.SX32 R27, R27, R6, 0x1, P2 ;  /* 0x000000061b1b7211 */ /* 0x000fe400010f0eff */
[----:B-1----:R-:W-:Y:S01]  /*1010*/  LEA R16, P0, R29, R8, 0x1 ;  /* 0x000000081d107211 */ /* 0x002fe200078008ff */
[----:B------:R-:W-:Y:S01]  /*1020*/  IMAD R31, R9, 0x4, R25 ;  /* 0x00000004091f7824 */ /* 0x000fe200078e0219 */
[----:B------:R-:W5:Y:S02]  /*1030*/  LDG.E.U16 R64, desc[UR10][R22.64] ;  /* 0x0000000a16407981 */ /* 0x000f64000c1e1500 */
[----:B------:R-:W-:-:S02]  /*1040*/  LEA.HI.X.SX32 R17, R29, R6, 0x1, P0 ;  /* 0x000000061d117211 */ /* 0x000fc400000f0eff */
[----:B------:R1:W5:Y:S01]  /*1050*/  LDG.E.U16 R62, desc[UR10][R26.64] ;  /* 0x0000000a1a3e7981 */ /* 0x000362000c1e1500 */
[-C--:B0-----:R-:W-:Y:S02]  /*1060*/  LEA R18, P0, R31, R8.reuse, 0x1 ;  /* 0x000000081f127211 */ /* 0x081fe400078008ff */
        /* <DEDUP_REMOVED lines=16> */
[----:B------:R-:W-:Y:S01]  /*1170*/  LEA R16, P0, R31, R8, 0x1 ;  /* 0x000000081f107211 */ /* 0x000fe200078008ff */
[----:B------:R0:W5:Y:S02]  /*1180*/  LDG.E.U16 R73, desc[UR10][R22.64] ;  /* 0x0000000a16497981 */ /* 0x000164000c1e1500 */
[----:B------:R-:W-:Y:S01]  /*1190*/  IMAD R29, R9, 0x4, R25 ;  /* 0x00000004091d7824 */ /* 0x000fe200078e0219 */
[----:B------:R-:W-:Y:S02]  /*11a0*/  LEA.HI.X.SX32 R17, R31, R6, 0x1, P0 ;  /* 0x000000061f117211 */ /* 0x000fe400000f0eff */
[----:B------:R-:W-:-:S02]  /*11b0*/  LEA R18, P0, R25, R8, 0x1 ;  /* 0x0000000819127211 */ /* 0x000fc400078008ff */
[----:B------:R-:W-:Y:S01]  /*11c0*/  LEA R26, P2, R27, R8, 0x1 ;  /* 0x000000081b1a7211 */ /* 0x000fe200078408ff */
[----:B------:R-:W5:Y:S01]  /*11d0*/  LDG.E.U16 R75, desc[UR10][R16.64] ;  /* 0x0000000a104b7981 */ /* 0x000f62000c1e1500 */
[-C--:B------:R-:W-:Y:S02]  /*11e0*/  LEA.HI.X.SX32 R19, R25, R6.reuse, 0x1, P0 ;  /* 0x0000000619137211 */ /* 0x080fe400000f0eff */
[----:B------:R-:W-:Y:S02]  /*11f0*/  LEA R25, R9, R29, 0x2 ;  /* 0x0000001d09197211 */ /* 0x000fe400078e10ff */
[----:B------:R-:W-:Y:S01]  /*1200*/  LEA.HI.X.SX32 R27, R27, R6, 0x1, P2 ;  /* 0x000000061b1b7211 */ /* 0x000fe200010f0eff */
[----:B------:R-:W5:Y:S01]  /*1210*/  LDG.E.U16 R76, desc[UR10][R18.64] ;  /* 0x0000000a124c7981 */ /* 0x000f62000c1e1500 */
[----:B-1----:R-:W-:Y:S01]  /*1220*/  LEA R20, P0, R29, R8, 0x1 ;  /* 0x000000081d147211 */ /* 0x002fe200078008ff */
[----:B------:R-:W-:Y:S02]  /*1230*/  IMAD R31, R9, 0x4, R25 ;  /* 0x00000004091f7824 */ /* 0x000fe400078e0219 */
[----:B------:R1:W5:Y:S01]  /*1240*/  LDG.E.U16 R74, desc[UR10][R26.64] ;  /* 0x0000000a1a4a7981 */ /* 0x000362000c1e1500 */
[----:B------:R-:W-:-:S02]  /*1250*/  LEA.HI.X.SX32 R21, R29, R6, 0x1, P0 ;  /* 0x000000061d157211 */ /* 0x000fc400000f0eff */
[-C--:B0-----:R-:W-:Y:S02]  /*1260*/  LEA R22, P0, R31, R8.reuse, 0x1 ;  /* 0x000000081f167211 */ /* 0x081fe400078008ff */
[----:B------:R-:W-:Y:S01]  /*1270*/  LEA R24, P2, R25, R8, 0x1 ;  /* 0x0000000819187211 */ /* 0x000fe200078408ff */
[----:B------:R0:W5:Y:S01]  /*1280*/  LDG.E.U16 R77, desc[UR10][R20.64] ;  /* 0x0000000a144d7981 */ /* 0x000162000c1e1500 */
[----:B-1----:R-:W-:Y:S01]  /*1290*/  IMAD R27, R9, 0x4, R31 ;  /* 0x00000004091b7824 */ /* 0x002fe200078e021f */
[----:B------:R-:W-:-:S03]  /*12a0*/  LEA.HI.X.SX32 R23, R31, R6, 0x1, P0 ;  /* 0x000000061f177211 */ /* 0x000fc600000f0eff */
[----:B------:R-:W-:Y:S01]  /*12b0*/  IMAD R29, R9, 0x4, R27 ;  /* 0x00000004091d7824 */ /* 0x000fe200078e021b */
[C---:B------:R-:W-:Y:S01]  /*12c0*/  LEA R16, P0, R27.reuse, R8, 0x1 ;  /* 0x000000081b107211 */ /* 0x040fe200078008ff */
[----:B------:R-:W5:Y:S03]  /*12d0*/  LDG.E.U16 R79, desc[UR10][R22.64] ;  /* 0x0000000a164f7981 */ /* 0x000f66000c1e1500 */
[-C--:B------:R-:W-:Y:S01]  /*12e0*/  LEA.HI.X.SX32 R17, R27, R6.reuse, 0x1, P0 ;  /* 0x000000061b117211 */ /* 0x080fe200000f0eff */
[----:B------:R-:W-:Y:S01]  /*12f0*/  IMAD R27, R9, 0x4, R29 ;  /* 0x00000004091b7824 */ /* 0x000fe200078e021d */
[----:B------:R-:W-:Y:S02]  /*1300*/  LEA.HI.X.SX32 R25, R25, R6, 0x1, P2 ;  /* 0x0000000619197211 */ /* 0x000fe400010f0eff */
[----:B------:R-:W-:Y:S01]  /*1310*/  LEA R18, P0, R29, R8, 0x1 ;  /* 0x000000081d127211 */ /* 0x000fe200078008ff */
[----:B------:R-:W-:Y:S01]  /*1320*/  IMAD R31, R9, 0x4, R27 ;  /* 0x00000004091f7824 */ /* 0x000fe200078e021b */
[----:B------:R-:W5:Y:S02]  /*1330*/  LDG.E.U16 R80, desc[UR10][R16.64] ;  /* 0x0000000a10507981 */ /* 0x000f64000c1e1500 */
[----:B------:R-:W-:-:S02]  /*1340*/  LEA.HI.X.SX32 R19, R29, R6, 0x1, P0 ;  /* 0x000000061d137211 */ /* 0x000fc400000f0eff */
[----:B------:R1:W5:Y:S01]  /*1350*/  LDG.E.U16 R78, desc[UR10][R24.64] ;  /* 0x0000000a184e7981 */ /* 0x000362000c1e1500 */
[-C--:B0-----:R-:W-:Y:S02]  /*1360*/  LEA R20, P0, R31, R8.reuse, 0x1 ;  /* 0x000000081f147211 */ /* 0x081fe400078008ff */
[----:B------:R-:W-:Y:S02]  /*1370*/  LEA R26, P2, R27, R8, 0x1 ;  /* 0x000000081b1a7211 */ /* 0x000fe400078408ff */
[----:B------:R-:W-:Y:S01]  /*1380*/  LOP3.LUT R70, R0, 0xff, RZ, 0xc0, !PT ;  /* 0x000000ff00467812 */ /* 0x000fe200078ec0ff */
[----:B--2---:R-:W-:Y:S01]  /*1390*/  IMAD R150, R150, UR9, RZ ;  /* 0x0000000996967c24 */ /* 0x004fe2000f8e02ff */
[----:B------:R-:W5:Y:S01]  /*13a0*/  LDG.E.U16 R18, desc[UR10][R18.64] ;  /* 0x0000000a12127981 */ /* 0x000f62000c1e1500 */
[----:B-1----:R-:W-:Y:S01]  /*13b0*/  IMAD R25, R9, 0x4, R31 ;  /* 0x0000000409197824 */ /* 0x002fe200078e021f */
[----:B------:R-:W-:-:S03]  /*13c0*/  LEA.HI.X.SX32 R21, R31, R6, 0x1, P0 ;  /* 0x000000061f157211 */ /* 0x000fc600000f0eff */
[----:B------:R-:W-:Y:S01]  /*13d0*/  IMAD R29, R9, 0x4, R25 ;  /* 0x00000004091d7824 */ /* 0x000fe200078e0219 */
[----:B------:R-:W-:Y:S02]  /*13e0*/  LEA R22, P0, R25, R8, 0x1 ;  /* 0x0000000819167211 */ /* 0x000fe400078008ff */
[-C--:B------:R-:W-:Y:S01]  /*13f0*/  LEA.HI.X.SX32 R27, R27, R6.reuse, 0x1, P2 ;  /* 0x000000061b1b7211 */ /* 0x080fe200010f0eff */
[----:B------:R-:W-:Y:S01]  /*1400*/  IMAD R31, R9, 0x4, R29 ;  /* 0x00000004091f7824 */ /* 0x000fe200078e021d */
[----:B------:R-:W-:Y:S01]  /*1410*/  LEA.HI.X.SX32 R23, R25, R6, 0x1, P0 ;  /* 0x0000000619177211 */ /* 0x000fe200000f0eff */
[----:B------:R-:W-:Y:S01]  /*1420*/  IMAD.SHL.U32 R87, R150, 0x2, RZ ;  /* 0x0000000296577824 */ /* 0x000fe200078e00ff */
[-C--:B------:R-:W-:Y:S01]  /*1430*/  LEA R16, P0, R29, R8.reuse, 0x1 ;  /* 0x000000081d107211 */ /* 0x080fe200078008ff */
[----:B------:R-:W5:Y:S01]  /*1440*/  LDG.E.U16 R26, desc[UR10][R26.64] ;  /* 0x0000000a1a1a7981 */ /* 0x000f62000c1e1500 */
[----:B------:R-:W-:Y:S02]  /*1450*/  LEA R9, R9, R31, 0x2 ;  /* 0x0000001f09097211 */ /* 0x000fe400078e10ff */
[----:B------:R-:W-:Y:S01]  /*1460*/  LEA R24, P2, R31, R8, 0x1 ;  /* 0x000000081f187211 */ /* 0x000fe200078408ff */
[----:B------:R-:W5:Y:S01]  /*1470*/  LDG.E.U16 R20, desc[UR10][R20.64] ;  /* 0x0000000a14147981 */ /* 0x000f62000c1e1500 */
[----:B------:R-:W-:-:S02]  /*1480*/  LEA.HI.X.SX32 R17, R29, R6, 0x1, P0 ;  /* 0x000000061d117211 */ /* 0x000fc400000f0eff */
[----:B------:R-:W-:Y:S01]  /*1490*/  LEA R8, P0, R9, R8, 0x1 ;  /* 0x0000000809087211 */ /* 0x000fe200078008ff */
[----:B------:R-:W5:Y:S01]  /*14a0*/  LDG.E.U16 R22, desc[UR10][R22.64] ;  /* 0x0000000a16167981 */ /* 0x000f62000c1e1500 */
[-C--:B------:R-:W-:Y:S02]  /*14b0*/  LEA.HI.X.SX32 R25, R31, R6.reuse, 0x1, P2 ;  /* 0x000000061f197211 */ /* 0x080fe400010f0eff */
[----:B------:R-:W-:Y:S01]  /*14c0*/  LEA.HI.X.SX32 R9, R9, R6, 0x1, P0 ;  /* 0x0000000609097211 */ /* 0x000fe200000f0eff */
[----:B------:R0:W5:Y:S01]  /*14d0*/  LDG.E.U16 R16, desc[UR10][R16.64] ;  /* 0x0000000a10107981 */ /* 0x000162000c1e1500 */
[----:B------:R-:W-:Y:S01]  /*14e0*/  SHF.R.U32.HI R6, RZ, 0x5, R0 ;  /* 0x00000005ff067819 */ /* 0x000fe20000011600 */
[----:B------:R-:W-:Y:S02]  /*14f0*/  IMAD.HI R150, R150, 0x2, RZ ;  /* 0x0000000296967827 */ /* 0x000fe400078e02ff */
[----:B------:R1:W5:Y:S01]  /*1500*/  LDG.E.U16 R8, desc[UR10][R8.64] ;  /* 0x0000000a08087981 */ /* 0x000362000c1e1500 */
[----:B------:R-:W-:Y:S01]  /*1510*/  R2UR UR35, R6 ;  /* 0x00000000062372ca */ /* 0x000fe200000e0000 */
[----:B------:R-:W-:Y:S01]  /*1520*/  IMAD R6, R70, UR4, RZ ;  /* 0x0000000446067c24 */ /* 0x000fe2000f8e02ff */
[----:B---3--:R-:W-:Y:S01]  /*1530*/  R2UR UR7, R67 ;  /* 0x00000000430772ca */ /* 0x008fe200000e0000 */
[----:B------:R2:W5:Y:S02]  /*1540*/  LDG.E.U16 R24, desc[UR10][R24.64] ;  /* 0x0000000a18187981 */ /* 0x000564000c1e1500 */
[----:B------:R-:W-:Y:S01]  /*1550*/  IMAD.SHL.U32 R86, R6, 0x2, RZ ;  /* 0x0000000206567824 */ /* 0x000fe200078e00ff */
[----:B0-----:R-:W-:Y:S01]  /*1560*/  LOP3.LUT R17, R0, 0xc0, RZ, 0xc0, !PT ;  /* 0x000000c000117812 */ /* 0x001fe200078ec0ff */
[----:B------:R-:W-:-:S03]  /*1570*/  IMAD.HI R6, R6, 0x2, RZ ;  /* 0x0000000206067827 */ /* 0x000fc600078e02ff */
[----:B------:R-:W-:Y:S01]  /*1580*/  SHF.R.U32.HI R82, RZ, 0x2, R17 ;  /* 0x00000002ff527819 */ /* 0x000fe20000011611 */
[----:B-1----:R-:W-:Y:S01]  /*1590*/  IMAD.SHL.U32 R9, R70, 0x2, RZ ;  /* 0x0000000246097824 */ /* 0x002fe200078e00ff */
[----:B------:R-:W-:-:S04]  /*15a0*/  IADD3 R86, P0, P2, R86, R84, R87 ;  /* 0x0000005456567210 */ /* 0x000fc80007a1e057 */
[----:B------:R-:W-:Y:S02]  /*15b0*/  LOP3.LUT R9, R9, R82, RZ, 0x3c, !PT ;  /* 0x0000005209097212 */ /* 0x000fe400078e3cff */
[----:B------:R-:W-:Y:S01]  /*15c0*/  IADD3.X R87, PT, PT, R6, R85, R150, P0, P2 ;  /* 0x0000005506577210 */ /* 0x000fe200007e4496 */
[----:B--2---:R-:W-:Y:S06]  /*15d0*/  @P1 BRA `(.L_x_5) ;  /* 0x0000000000181947 */ /* 0x004fec0003800000 */
[----:B------:R-:W-:Y:S01]  /*15e0*/  ELECT P0, URZ, PT ;  /* 0x0000000000ff782f */ /* 0x000fe20003800000 */
[----:B------:R-:W-:Y:S01]  /*15f0*/  IMAD.MOV.U32 R6, RZ, RZ, 0x1 ;  /* 0x00000001ff067424 */ /* 0x000fe200078e00ff */
[----:B------:R-:W-:Y:S01]  /*1600*/  UMOV UR4, 0x40 ;  /* 0x0000004000047882 */ /* 0x000fe20000000000 */
[----:B------:R-:W-:Y:S01]  /*1610*/  UVIRTCOUNT.DEALLOC.SMPOOL 0x80 ;  /* 0x000000800000784c */ /* 0x000fe20000000000 */
[----:B------:R-:W-:-:S09]  /*1620*/  ULEA UR4, UR8, UR4, 0x18 ;  /* 0x0000000408047291 */ /* 0x000fd2000f8ec0ff */
[----:B------:R0:W-:Y:S03]  /*1630*/  @P0 STS.U8 [UR4], R6 ;  /* 0x00000006ff000988 */ /* 0x0001e60008000004 */
.L_x_5:
[----:B------:R-:W-:Y:S01]  /*1640*/  USHF.L.U32 UR77, UR35, 0x15, URZ ;  /* 0x00000015234d7899 */ /* 0x000fe200080006ff */
[----:B-----5:R1:W-:Y:S01]  /*1650*/  STS.U16 [R9+UR6+0x400], R4 ;  /* 0x0004000409007988 */ /* 0x0203e20008000406 */
[----:B------:R-:W-:Y:S01]  /*1660*/  ULOP3.LUT UR34, UR35, 0x4, URZ, 0xc0, !UPT ;  /* 0x0000000423227892 */ /* 0x000fe2000f8ec0ff */
[----:B------:R-:W-:Y:S01]  /*1670*/  LOP3.LUT P2, RZ, R0, 0xff, RZ, 0xc0, !PT ;  /* 0x000000ff00ff7812 */ /* 0x000fe2000784c0ff */
[----:B------:R-:W-:Y:S01]  /*1680*/  ULOP3.LUT UR77, UR77, 0x600000, URZ, 0xc0, !UPT ;  /* 0x006000004d4d7892 */ /* 0x000fe2000f8ec0ff */
[----:B------:R2:W-:Y:S01]  /*1690*/  STS.U16 [R9+UR6], R3 ;  /* 0x0000000309007988 */ /* 0x0005e20008000406 */
[----:B------:R-:W-:Y:S01]  /*16a0*/  UMOV UR14, 0x1 ;  /* 0x00000001000e7882 */ /* 0x000fe20000000000 */
[----:B------:R-:W3:Y:S01]  /*16b0*/  LDCU UR13, c[0x0][0x3f0] ;  /* 0x00007e00ff0d77ac */ /* 0x000ee20008000800 */
[----:B0-----:R-:W-:Y:S01]  /*16c0*/  PRMT R6, RZ, 0x7610, R6 ;  /* 0x00007610ff067816 */ /* 0x001fe20000000006 */
[----:B------:R-:W-:Y:S01]  /*16d0*/  STS.U16 [R9+UR6+0x800], R10 ;  /* 0x0008000a09007988 */ /* 0x000fe20008000406 */
[----:B------:R-:W-:Y:S01]  /*16e0*/  UIADD3 UR8, UPT, UPT, UR7, UR77, URZ ;  /* 0x0000004d07087290 */ /* 0x000fe2000fffe0ff */
[----:B-1----:R-:W-:-:S02]  /*16f0*/  LOP3.LUT R4, R9, 0x40, RZ, 0x3c, !PT ;  /* 0x0000004009047812 */ /* 0x002fc400078e3cff */
[----:B------:R0:W-:Y:S01]  /*1700*/  STS.U16 [R9+UR6+0xc00], R12 ;  /* 0x000c000c09007988 */ /* 0x0001e20008000406 */
[----:B------:R-:W-:Y:S02]  /*1710*/  UIADD3 UR4, UPT, UPT, UR6, 0xe000, URZ ;  /* 0x0000e00006047890 */ /* 0x000fe4000fffe0ff */
[----:B------:R-:W-:Y:S01]  /*1720*/  ULEA UR8, UR34, UR8, 0x5 ;  /* 0x0000000822087291 */ /* 0x000fe2000f8e28ff */
[----:B------:R-:W-:Y:S01]  /*1730*/  STS.U16 [R9+UR6+0x1000], R14 ;  /* 0x0010000e09007988 */ /* 0x000fe20008000406 */
[----:B------:R-:W-:Y:S01]  /*1740*/  VOTEU.ALL UP1, P2 ;  /* 0x0000000000ff7886 */ /* 0x000fe20001020000 */
[----:B------:R-:W-:Y:S02]  /*1750*/  VOTEU.ALL UP2, P2 ;  /* 0x0000000000ff7886 */ /* 0x000fe40001040000 */
[----:B------:R-:W-:Y:S02]  /*1760*/  STS.U16 [R9+UR6+0x1400], R28 ;  /* 0x0014001c09007988 */ /* 0x000fe40008000406 */
[----:B------:R-:W-:-:S04]  /*1770*/  @!UP1 UIADD3 UR16, UPT, UPT, -UR14, 0x100000, URZ ;  /* 0x001000000e109890 */ /* 0x000fc8000fffe1ff */
[----:B------:R-:W-:Y:S02]  /*1780*/  @!UP1 USHF.L.U32 UR17, UR16, 0xb, URZ ;  /* 0x0000000b10119899 */ /* 0x000fe400080006ff */
[----:B------:R-:W-:Y:S01]  /*1790*/  @!UP1 USHF.L.U32 UR16, UR16, 0x1, URZ ;  /* 0x0000000110109899 */ /* 0x000fe200080006ff */
[----:B------:R-:W-:Y:S04]  /*17a0*/  STS.U16 [R9+UR6+0x1800], R32 ;  /* 0x0018002009007988 */ /* 0x000fe80008000406 */
        /* <DEDUP_REMOVED lines=24> */
[----:B------:R-:W-:Y:S01]  /*1930*/  STS.U16 [R9+UR6+0x7c00], R24 ;  /* 0x007c001809007988 */ /* 0x000fe20008000406 */
[C---:B--2---:R-:W-:Y:S01]  /*1940*/  IMAD.SHL.U32 R3, R151.reuse, 0x2, RZ ;  /* 0x0000000297037824 */ /* 0x044fe200078e00ff */
[CC--:B------:R-:W-:Y:S01]  /*1950*/  LEA R146, P3, R151.reuse, R86.reuse, 0x2 ;  /* 0x0000005697927211 */ /* 0x0c0fe200078610ff */
[C---:B------:R-:W-:Y:S01]  /*1960*/  IMAD R21, R151.reuse, 0xa, RZ ;  /* 0x0000000a97157824 */ /* 0x040fe200078e02ff */
[----:B------:R-:W-:Y:S01]  /*1970*/  STS.U16 [R4+UR6+0x200], R5 ;  /* 0x0002000504007988 */ /* 0x000fe20008000406 */
[----:B---3--:R-:W-:Y:S01]  /*1980*/  UISETP.GT.AND UP0, UPT, UR13, URZ, UPT ;  /* 0x000000ff0d00728c */ /* 0x008fe2000bf04270 */
[C---:B------:R-:W-:Y:S01]  /*1990*/  IMAD R25, R151.reuse, 0xc, RZ ;  /* 0x0000000c97197824 */ /* 0x040fe200078e02ff */
[----:B0-----:R-:W-:Y:S01]  /*19a0*/  PRMT R12, RZ, 0x7610, R12 ;  /* 0x00007610ff0c7816 */ /* 0x001fe2000000000c */
[----:B------:R-:W-:Y:S04]  /*19b0*/  STS.U16 [R4+UR6+0x600], R7 ;  /* 0x0006000704007988 */ /* 0x000fe80008000406 */
[----:B------:R0:W-:Y:S04]  /*19c0*/  STS.U16 [R4+UR6+0xa00], R11 ;  /* 0x000a000b04007988 */ /* 0x0001e80008000406 */
[----:B------:R1:W-:Y:S04]  /*19d0*/  STS.U16 [R4+UR6+0xe00], R13 ;  /* 0x000e000d04007988 */ /* 0x0003e80008000406 */
[----:B------:R-:W-:Y:S04]  /*19e0*/  STS.U16 [R4+UR6+0x1200], R15 ;  /* 0x0012000f04007988 */ /* 0x000fe80008000406 */
[----:B------:R-:W-:Y:S04]  /*19f0*/  STS.U16 [R4+UR6+0x1600], R30 ;  /* 0x0016001e04007988 */ /* 0x000fe80008000406 */
[----:B------:R2:W-:Y:S04]  /*1a00*/  STS.U16 [R4+UR6+0x1a00], R33 ;  /* 0x001a002104007988 */ /* 0x0005e80008000406 */
[----:B------:R-:W-:Y:S04]  /*1a10*/  STS.U16 [R4+UR6+0x1e00], R35 ;  /* 0x001e002304007988 */ /* 0x000fe80008000406 */
[----:B------:R-:W-:Y:S04]  /*1a20*/  STS.U16 [R4+UR6+0x2200], R37 ;  /* 0x0022002504007988 */ /* 0x000fe80008000406 */
[----:B------:R-:W-:Y:S04]  /*1a30*/  STS.U16 [R4+UR6+0x2600], R39 ;  /* 0x0026002704007988 */ /* 0x000fe80008000406 */
[----:B------:R3:W-:Y:S04]  /*1a40*/  STS.U16 [R4+UR6+0x2a00], R41 ;  /* 0x002a002904007988 */ /* 0x0007e80008000406 */
        /* <DEDUP_REMOVED lines=20> */
[----:B------:R4:W-:Y:S01]  /*1b90*/  STS.U16 [R4+UR6+0x7e00], R8 ;  /* 0x007e000804007988 */ /* 0x0009e20008000406 */
[----:B------:R-:W-:Y:S01]  /*1ba0*/  STTM.16dp32bit_t0_t15.x64 tmem[UR8], RZ ;  /* 0x000000ff000079ed */ /* 0x000fe20008b00008 */
[----:B------:R-:W-:Y:S01]  /*1bb0*/  STTM.16dp32bit_t16_t31.x64 tmem[UR8+0x40], RZ ;  /* 0x000040ff000079ed */ /* 0x000fe20008b20008 */
[----:B------:R-:W0:Y:S02]  /*1bc0*/  FENCE.VIEW.ASYNC.T ;  /* 0x00000000000073c6 */ /* 0x000e240000000200 */
[----:B0-----:R-:W-:Y:S01]  /*1bd0*/  BAR.SYNC.DEFER_BLOCKING 0x0 ;  /* 0x0000000000007b1d */ /* 0x001fe20000010000 */
[----:B------:R-:W-:Y:S01]  /*1be0*/  IMAD R11, R151, 0x6, RZ ;  /* 0x00000006970b7824 */ /* 0x000fe200078e02ff */
[-C--:B------:R-:W-:Y:S01]  /*1bf0*/  IADD3 R148, P4, PT, R3, R86.reuse, RZ ;  /* 0x0000005603947210 */ /* 0x080fe20007f9e0ff */
[----:B------:R-:W-:Y:S01]  /*1c00*/  IMAD R5, R151, 0x3, RZ ;  /* 0x0000000397057824 */ /* 0x000fe200078e02ff */
[-C--:B------:R-:W-:Y:S01]  /*1c10*/  LEA.HI.X.SX32 R147, R3, R87.reuse, 0x1, P3 ;  /* 0x0000005703937211 */ /* 0x080fe200018f0eff */
[----:B------:R-:W-:Y:S01]  /*1c20*/  IMAD.SHL.U32 R7, R151, 0x4, RZ ;  /* 0x0000000497077824 */ /* 0x000fe200078e00ff */
[-C--:B------:R-:W-:Y:S01]  /*1c30*/  IADD3 R144, P6, PT, R11, R86.reuse, RZ ;  /* 0x000000560b907210 */ /* 0x080fe20007fde0ff */
[C---:B------:R-:W-:Y:S01]  /*1c40*/  IMAD R29, R151.reuse, 0xe, RZ ;  /* 0x0000000e971d7824 */ /* 0x040fe200078e02ff */
[CC--:B------:R-:W-:Y:S01]  /*1c50*/  LEA.HI.X.SX32 R149, R151.reuse, R87.reuse, 0x1, P4 ;  /* 0x0000005797957211 */ /* 0x0c0fe200020f0eff */
[C---:B------:R-:W-:Y:S01]  /*1c60*/  IMAD R9, R151.reuse, 0x5, RZ ;  /* 0x0000000597097824 */ /* 0x040fe200078e02ff */
[CC--:B------:R-:W-:Y:S01]  /*1c70*/  LEA R142, P4, R151.reuse, R86.reuse, 0x3 ;  /* 0x00000056978e7211 */ /* 0x0c0fe200078818ff */
[----:B------:R-:W-:Y:S01]  /*1c80*/  IMAD R133, R151, 0x12, RZ ;  /* 0x0000001297857824 */ /* 0x000fe200078e02ff */
[-C--:B------:R-:W-:Y:S01]  /*1c90*/  IADD3 R140, P3, PT, R21, R86.reuse, RZ ;  /* 0x00000056158c7210 */ /* 0x080fe20007f7e0ff */
[C---:B-1----:R-:W-:Y:S01]  /*1ca0*/  IMAD R13, R151.reuse, 0x7, RZ ;  /* 0x00000007970d7824 */ /* 0x042fe200078e02ff */
[----:B------:R-:W-:Y:S01]  /*1cb0*/  PLOP3.LUT P5, PT, PT, PT, UP0, 0x80, 0x8 ;  /* 0x000000000008781c */ /* 0x000fe20003faf008 */
[----:B------:R-:W-:Y:S01]  /*1cc0*/  IMAD R131, R151, 0x14, RZ ;  /* 0x0000001497837824 */ /* 0x000fe200078e02ff */
[----:B--2---:R-:W-:Y:S01]  /*1cd0*/  PRMT R33, RZ, 0x7610, R33 ;  /* 0x00007610ff217816 */ /* 0x004fe20000000021 */
[----:B------:R-:W0:Y:S02]  /*1ce0*/  FENCE.VIEW.ASYNC.S ;  /* 0x00000000000073c6 */ /* 0x000e240000000000 */
[----:B0-----:R0:W1:Y:S02]  /*1cf0*/  @!UP2 SYNCS.EXCH.64 URZ, [UR4], UR16 ;  /* 0x0000001004ffa5b2 */ /* 0x0010640008000100 */
[----:B-1----:R-:W-:Y:S01]  /*1d00*/  BAR.SYNC.DEFER_BLOCKING 0x0 ;  /* 0x0000000000007b1d */ /* 0x002fe20000010000 */
[----:B------:R-:W-:Y:S01]  /*1d10*/  LEA.HI.X.SX32 R145, R5, R87, 0x1, P6 ;  /* 0x0000005705917211 */ /* 0x000fe200030f0eff */
[----:B------:R-:W-:Y:S01]  /*1d20*/  IMAD R129, R151, 0x16, RZ ;  /* 0x0000001697817824 */ /* 0x000fe200078e02ff */
[----:B------:R-:W-:-:S02]  /*1d30*/  IADD3 R138, P6, PT, R25, R86, RZ ;  /* 0x00000056198a7210 */ /* 0x000fc40007fde0ff */
[-C--:B------:R-:W-:Y:S01]  /*1d40*/  LEA.HI.X.SX32 R143, R7, R87.reuse, 0x1, P4 ;  /* 0x00000057078f7211 */ /* 0x080fe200020f0eff */
[----:B------:R-:W-:Y:S01]  /*1d50*/  IMAD.SHL.U32 R15, R151, 0x8, RZ ;  /* 0x00000008970f7824 */ /* 0x000fe200078e00ff */
[-C--:B------:R-:W-:Y:S01]  /*1d60*/  IADD3 R136, P4, PT, R29, R86.reuse, RZ ;  /* 0x000000561d887210 */ /* 0x080fe20007f9e0ff */
[----:B------:R-:W-:Y:S01]  /*1d70*/  IMAD R19, R151, 0x9, RZ ;  /* 0x0000000997137824 */ /* 0x000fe200078e02ff */
[-C--:B------:R-:W-:Y:S01]  /*1d80*/  LEA.HI.X.SX32 R141, R9, R87.reuse, 0x1, P3 ;  /* 0x00000057098d7211 */ /* 0x080fe200018f0eff */
[C---:B------:R-:W-:Y:S01]  /*1d90*/  IMAD R127, R151.reuse, 0x18, RZ ;  /* 0x00000018977f7824 */ /* 0x040fe200078e02ff */
[CC--:B------:R-:W-:Y:S01]  /*1da0*/  LEA R134, P3, R151.reuse, R86.reuse, 0x4 ;  /* 0x0000005697867211 */ /* 0x0c0fe200078620ff */
[----:B------:R-:W-:Y:S01]  /*1db0*/  IMAD R125, R151, 0x1a, RZ ;  /* 0x0000001a977d7824 */ /* 0x000fe200078e02ff */
[-C--:B------:R-:W-:Y:S01]  /*1dc0*/  IADD3 R132, P0, PT, R133, R86.reuse, RZ ;  /* 0x0000005685847210 */ /* 0x080fe20007f1e0ff */
[----:B------:R-:W-:Y:S01]  /*1dd0*/  IMAD R23, R151, 0xb, RZ ;  /* 0x0000000b97177824 */ /* 0x000fe200078e02ff */
[-C--:B------:R-:W-:Y:S01]  /*1de0*/  LEA.HI.X.SX32 R139, R11, R87.reuse, 0x1, P6 ;  /* 0x000000570b8b7211 */ /* 0x080fe200030f0eff */
[----:B------:R-:W-:Y:S01]  /*1df0*/  IMAD R123, R151, 0x1c, RZ ;  /* 0x0000001c977b7824 */ /* 0x000fe200078e02ff */
[----:B------:R-:W-:Y:S01]  /*1e00*/  IADD3 R130, P6, PT, R131, R86, RZ ;  /* 0x0000005683827210 */ /* 0x000fe20007fde0ff */
[----:B------:R-:W-:Y:S01]  /*1e10*/  IMAD R121, R151, 0x1e, RZ ;  /* 0x0000001e97797824 */ /* 0x000fe200078e02ff */
[----:B------:R-:W-:-:S02]  /*1e20*/  LEA.HI.X.SX32 R137, R13, R87, 0x1, P4 ;  /* 0x000000570d897211 */ /* 0x000fc400020f0eff */
[-C--:B------:R-:W-:Y:S01]  /*1e30*/  IADD3 R128, P4, PT, R129, R86.reuse, RZ ;  /* 0x0000005681807210 */ /* 0x080fe20007f9e0ff */
[----:B------:R-:W-:Y:S01]  /*1e40*/  IMAD R27, R151, 0xd, RZ ;  /* 0x0000000d971b7824 */ /* 0x000fe200078e02ff */
[-C--:B------:R-:W-:Y:S01]  /*1e50*/  LEA.HI.X.SX32 R135, R15, R87.reuse, 0x1, P3 ;  /* 0x000000570f877211 */ /* 0x080fe200018f0eff */
[----:B------:R-:W-:Y:S01]  /*1e60*/  IMAD R31, R151, 0xf, RZ ;  /* 0x0000000f971f7824 */ /* 0x000fe200078e02ff */
[----:B---3--:R-:W-:Y:S01]  /*1e70*/  PRMT R41, RZ, 0x7610, R41 ;  /* 0x00007610ff297816 */ /* 0x008fe20000000029 */
[----:B------:R-:W2:Y:S01]  /*1e80*/  @P5 LDG.E.U16 R6, desc[UR10][R86.64] ;  /* 0x0000000a56065981 */ /* 0x000ea2000c1e1500 */
[----:B------:R-:W-:Y:S02]  /*1e90*/  IADD3 R126, P3, PT, R127, R86, RZ ;  /* 0x000000567f7e7210 */ /* 0x000fe40007f7e0ff */
[----:B------:R-:W-:Y:S01]  /*1ea0*/  LEA.HI.X.SX32 R133, R19, R87, 0x1, P0 ;  /* 0x0000005713857211 */ /* 0x000fe200000f0eff */
[----:B------:R-:W3:Y:S01]  /*1eb0*/  @P5 LDG.E.U16 R12, desc[UR10][R134.64] ;  /* 0x0000000a860c5981 */ /* 0x000ee2000c1e1500 */
[----:B----4-:R-:W-:-:S02]  /*1ec0*/  PRMT R4, RZ, 0x7610, R4 ;  /* 0x00007610ff047816 */ /* 0x010fc40000000004 */
[----:B------:R-:W-:Y:S01]  /*1ed0*/  PRMT R14, RZ, 0x7610, R14 ;  /* 0x00007610ff0e7816 */ /* 0x000fe2000000000e */
[----:B------:R-:W4:Y:S01]  /*1ee0*/  @P5 LDG.E.U16 R33, desc[UR10][R148.64] ;  /* 0x0000000a94215981 */ /* 0x000f22000c1e1500 */
[-C--:B------:R-:W-:Y:S02]  /*1ef0*/  IADD3 R124, P0, PT, R125, R86.reuse, RZ ;  /* 0x000000567d7c7210 */ /* 0x080fe40007f1e0ff */
[----:B------:R-:W-:Y:S01]  /*1f00*/  LEA.HI.X.SX32 R131, R21, R87, 0x1, P6 ;  /* 0x0000005715837211 */ /* 0x000fe200030f0eff */
[----:B------:R-:W4:Y:S01]  /*1f10*/  @P5 LDG.E.U16 R41, desc[UR10][R132.64] ;  /* 0x0000000a84295981 */ /* 0x000f22000c1e1500 */
[----:B------:R-:W-:Y:S02]  /*1f20*/  PRMT R35, RZ, 0x7610, R35 ;  /* 0x00007610ff237816 */ /* 0x000fe40000000023 */
[----:B------:R-:W-:Y:S01]  /*1f30*/  PRMT R43, RZ, 0x7610, R43 ;  /* 0x00007610ff2b7816 */ /* 0x000fe2000000002b */
[----:B------:R-:W4:Y:S01]  /*1f40*/  @P5 LDG.E.U16 R4, desc[UR10][R146.64] ;  /* 0x0000000a92045981 */ /* 0x000f22000c1e1500 */
[----:B------:R-:W-:-:S02]  /*1f50*/  IADD3 R122, P6, PT, R123, R86, RZ ;  /* 0x000000567b7a7210 */ /* 0x000fc40007fde0ff */
[----:B------:R-:W-:Y:S01]  /*1f60*/  LEA.HI.X.SX32 R129, R23, R87, 0x1, P4 ;  /* 0x0000005717817211 */ /* 0x000fe200020f0eff */
[----:B------:R-:W4:Y:S01]  /*1f70*/  @P5 LDG.E.U16 R14, desc[UR10][R130.64] ;  /* 0x0000000a820e5981 */ /* 0x000f22000c1e1500 */
[----:B------:R-:W-:Y:S02]  /*1f80*/  PRMT R8, RZ, 0x7610, R8 ;  /* 0x00007610ff087816 */ /* 0x000fe40000000008 */
[----:B------:R-:W-:Y:S01]  /*1f90*/  PRMT R16, RZ, 0x7610, R16 ;  /* 0x00007610ff107816 */ /* 0x000fe20000000010 */
[----:B------:R-:W4:Y:S01]  /*1fa0*/  @P5 LDG.E.U16 R35, desc[UR10][R144.64] ;  /* 0x0000000a90235981 */ /* 0x000f22000c1e1500 */
[----:B------:R-:W-:Y:S02]  /*1fb0*/  IADD3 R120, P4, PT, R121, R86, RZ ;  /* 0x0000005679787210 */ /* 0x000fe40007f9e0ff */
[----:B------:R-:W-:Y:S01]  /*1fc0*/  PRMT R37, RZ, 0x7610, R37 ;  /* 0x00007610ff257816 */ /* 0x000fe20000000025 */
[----:B------:R-:W4:Y:S01]  /*1fd0*/  @P5 LDG.E.U16 R43, desc[UR10][R128.64] ;  /* 0x0000000a802b5981 */ /* 0x000f22000c1e1500 */
[----:B------:R-:W-:-:S02]  /*1fe0*/  PRMT R45, RZ, 0x7610, R45 ;  /* 0x00007610ff2d7816 */ /* 0x000fc4000000002d */
[-C--:B------:R-:W-:Y:S01]  /*1ff0*/  LEA.HI.X.SX32 R127, R25, R87.reuse, 0x1, P3 ;  /* 0x00000057197f7211 */ /* 0x080fe200018f0eff */
[----:B------:R-:W4:Y:S01]  /*2000*/  @P5 LDG.E.U16 R8, desc[UR10][R142.64] ;  /* 0x0000000a8e085981 */ /* 0x000f22000c1e1500 */
[----:B------:R-:W-:Y:S02]  /*2010*/  PRMT R10, RZ, 0x7610, R10 ;  /* 0x00007610ff0a7816 */ /* 0x000fe4000000000a */
[----:B------:R-:W-:Y:S01]  /*2020*/  PRMT R18, RZ, 0x7610, R18 ;  /* 0x00007610ff127816 */ /* 0x000fe20000000012 */
[----:B------:R-:W4:Y:S01]  /*2030*/  @P5 LDG.E.U16 R16, desc[UR10][R126.64] ;  /* 0x0000000a7e105981 */ /* 0x000f22000c1e1500 */
[----:B------:R-:W-:Y:S02]  /*2040*/  LEA.HI.X.SX32 R125, R27, R87, 0x1, P0 ;  /* 0x000000571b7d7211 */ /* 0x000fe400000f0eff */
[----:B------:R-:W-:Y:S01]  /*2050*/  PRMT R39, RZ, 0x7610, R39 ;  /* 0x00007610ff277816 */ /* 0x000fe20000000027 */
[----:B------:R-:W4:Y:S01]  /*2060*/  @P5 LDG.E.U16 R37, desc[UR10][R140.64] ;  /* 0x0000000a8c255981 */ /* 0x000f22000c1e1500 */
[----:B------:R-:W-:-:S02]  /*2070*/  PRMT R47, RZ, 0x7610, R47 ;  /* 0x00007610ff2f7816 */ /* 0x000fc4000000002f */
[-C--:B------:R-:W-:Y:S01]  /*2080*/  LEA.HI.X.SX32 R123, R29, R87.reuse, 0x1, P6 ;  /* 0x000000571d7b7211 */ /* 0x080fe200030f0eff */
[----:B------:R-:W4:Y:S01]  /*2090*/  @P5 LDG.E.U16 R45, desc[UR10][R124.64] ;  /* 0x0000000a7c2d5981 */ /* 0x000f22000c1e1500 */
[----:B------:R-:W-:-:S03]  /*20a0*/  LEA.HI.X.SX32 R121, R31, R87, 0x1, P4 ;  /* 0x000000571f797211 */ /* 0x000fc600020f0eff */
[----:B------:R-:W4:Y:S04]  /*20b0*/  @P5 LDG.E.U16 R10, desc[UR10][R138.64] ;  /* 0x0000000a8a0a5981 */ /* 0x000f28000c1e1500 */
[----:B------:R-:W4:Y:S04]  /*20c0*/  @P5 LDG.E.U16 R18, desc[UR10][R122.64] ;  /* 0x0000000a7a125981 */ /* 0x000f28000c1e1500 */
[----:B------:R-:W4:Y:S04]  /*20d0*/  @P5 LDG.E.U16 R39, desc[UR10][R136.64] ;  /* 0x0000000a88275981 */ /* 0x000f28000c1e1500 */
[----:B------:R-:W4:Y:S01]  /*20e0*/  @P5 LDG.E.U16 R47, desc[UR10][R120.64] ;  /* 0x0000000a782f5981 */ /* 0x000f22000c1e1500 */
[----:B0-----:R-:W-:-:S04]  /*20f0*/  @!UP1 UIADD3 UR16, UPT, UPT, -UR14, 0x100000, URZ ;  /* 0x001000000e109890 */ /* 0x001fc8000fffe1ff */
[----:B------:R-:W-:Y:S02]  /*2100*/  @!UP1 USHF.L.U32 UR17, UR16, 0xb, URZ ;  /* 0x0000000b10119899 */ /* 0x000fe400080006ff */
[----:B------:R-:W-:Y:S01]  /*2110*/  @!UP1 USHF.L.U32 UR16, UR16, 0x1, URZ ;  /* 0x0000000110109899 */ /* 0x000fe200080006ff */
[----:B------:R-:W-:Y:S01]  /*2120*/  IMAD R83, R17, 0x10, R2 ;  /* 0x0000001011537824 */ /* 0x000fe200078e0202 */
[----:B------:R-:W-:-:S04]  /*2130*/  VOTEU.ALL UP2, P2 ;  /* 0x0000000000ff7886 */ /* 0x000fc80001040000 */
[----:B------:R-:W-:Y:S01]  /*2140*/  SHF.L.U32 R83, R83, 0x1, RZ ;  /* 0x0000000153537819 */ /* 0x000fe200000006ff */
[----:B------:R-:W-:-:S04]  /*2150*/  @!UP1 UIADD3 UR14, UPT, UPT, -UR14, 0x100000, URZ ;  /* 0x001000000e0e9890 */ /* 0x000fc8000fffe1ff */
[----:B------:R-:W-:Y:S02]  /*2160*/  @!UP1 USHF.L.U32 UR15, UR14, 0xb, URZ ;  /* 0x0000000b0e0f9899 */ /* 0x000fe400080006ff */
[----:B------:R-:W-:Y:S01]  /*2170*/  @!UP1 USHF.L.U32 UR14, UR14, 0x1, URZ ;  /* 0x000000010e0e9899 */ /* 0x000fe200080006ff */
[C---:B------:R-:W-:Y:S02]  /*2180*/  LOP3.LUT R82, R83.reuse, 0x10, RZ, 0x3c, !PT ;  /* 0x0000001053527812 */ /* 0x040fe400078e3cff */
[C---:B------:R-:W-:Y:S01]  /*2190*/  LOP3.LUT R81, R83.reuse, 0x20, RZ, 0x3c, !PT ;  /* 0x0000002053517812 */ /* 0x040fe200078e3cff */
[----:B------:R0:W1:Y:S01]  /*21a0*/  @!UP2 SYNCS.EXCH.64 URZ, [UR6+0xe008], UR16 ;  /* 0x00e0081006ffa5b2 */ /* 0x0000620008000100 */
[C---:B------:R-:W-:Y:S02]  /*21b0*/  LOP3.LUT R80, R83.reuse, 0x30, RZ, 0x3c, !PT ;  /* 0x0000003053507812 */ /* 0x040fe400078e3cff */
[C---:B------:R-:W-:Y:S02]  /*21c0*/  LOP3.LUT R79, R83.reuse, 0x40, RZ, 0x3c, !PT ;  /* 0x00000040534f7812 */ /* 0x040fe400078e3cff */
[----:B------:R-:W-:-:S02]  /*21d0*/  LOP3.LUT R78, R83, 0x50, RZ, 0x3c, !PT ;  /* 0x00000050534e7812 */ /* 0x000fc400078e3cff */
[C---:B------:R-:W-:Y:S02]  /*21e0*/  LOP3.LUT R77, R83.reuse, 0x60, RZ, 0x3c, !PT ;  /* 0x00000060534d7812 */ /* 0x040fe400078e3cff */
[----:B------:R-:W-:Y:S01]  /*21f0*/  LOP3.LUT R76, R83, 0x70, RZ, 0x3c, !PT ;  /* 0x00000070534c7812 */ /* 0x000fe200078e3cff */
[----:B------:R-:W-:Y:S01]  /*2200*/  VOTEU.ALL UP3, P2 ;  /* 0x0000000000ff7886 */ /* 0x000fe20001060000 */
[----:B------:R-:W-:Y:S02]  /*2210*/  UISETP.EQ.U32.AND UP2, UPT, UR35, URZ, UP0 ;  /* 0x000000ff2300728c */ /* 0x000fe40008742070 */
[----:B------:R-:W-:-:S04]  /*2220*/  UIADD3 UR9, UPT, UPT, UR7, 0x100000, URZ ;  /* 0x0010000007097890 */ /* 0x000fc8000fffe0ff */
[----:B------:R-:W-:Y:S01]  /*2230*/  UIADD3 UR12, UPT, UPT, UR77, UR9, URZ ;  /* 0x000000094d0c7290 */ /* 0x000fe2000fffe0ff */
[----:B------:R-:W-:-:S03]  /*2240*/  IMAD.U32 R71, RZ, RZ, UR6 ;  /* 0x00000006ff477e24 */ /* 0x000fc6000f8e00ff */
[----:B------:R-:W-:Y:S02]  /*2250*/  ULEA UR12, UR34, UR12, 0x1 ;  /* 0x0000000c220c7291 */ /* 0x000fe4000f8e08ff */
[----:B------:R-:W-:Y:S01]  /*2260*/  @!UP2 UIADD3 UR5, UPT, UPT, UR6, 0x8000, URZ ;  /* 0x000080000605a890 */ /* 0x000fe2000fffe0ff */
[----:B------:R-:W-:-:S03]  /*2270*/  VIADD R152, R71, 0xa000 ;  /* 0x0000a00047987836 */ /* 0x000fc60000000000 */
[----:B0-----:R-:W-:Y:S01]  /*2280*/  @!UP2 USHF.R.U32.HI UR16, URZ, 0x4, UR5 ;  /* 0x00000004ff10a899 */ /* 0x001fe20008011605 */
[----:B------:R-:W-:Y:S02]  /*2290*/  IMAD.U32 R84, RZ, RZ, UR12 ;  /* 0x0000000cff547e24 */ /* 0x000fe4000f8e00ff */
[----:B------:R-:W-:Y:S01]  /*22a0*/  UMOV UR5, URZ ;  /* 0x000000ff00057c82 */ /* 0x000fe20008000000 */
[----:B------:R-:W-:Y:S01]  /*22b0*/  @!UP2 USGXT.U32 UR12, UR16, 0xe ;  /* 0x0000000e100ca89a */ /* 0x000fe20008000000 */
[----:B--2---:R0:W-:Y:S04]  /*22c0*/  STS.U16 [R83+UR6+0x8000], R6 ;  /* 0x0080000653007988 */ /* 0x0041e80008000406 */
[----:B---3--:R0:W-:Y:S04]  /*22d0*/  STS.U16 [R83+UR6+0x8400], R12 ;  /* 0x0084000c53007988 */ /* 0x0081e80008000406 */
[----:B----4-:R0:W-:Y:S04]  /*22e0*/  STS.U16 [R82+UR6+0x8080], R33 ;  /* 0x0080802152007988 */ /* 0x0101e80008000406 */
[----:B------:R0:W-:Y:S04]  /*22f0*/  STS.U16 [R82+UR6+0x8480], R41 ;  /* 0x0084802952007988 */ /* 0x0001e80008000406 */
        /* <DEDUP_REMOVED lines=11> */
[----:B------:R0:W-:Y:S01]  /*23b0*/  STS.U16 [R76+UR6+0x8780], R47 ;  /* 0x0087802f4c007988 */ /* 0x0001e20008000406 */
[----:B-1----:R1:W-:Y:S06]  /*23c0*/  MEMBAR.ALL.CTA ;  /* 0x0000000000007992 */ /* 0x0023ec0000008000 */
[----:B-1----:R-:W-:Y:S04]  /*23d0*/  FENCE.VIEW.ASYNC.S ;  /* 0x00000000000073c6 */ /* 0x002fe80000000000 */
[----:B------:R-:W1:Y:S02]  /*23e0*/  FENCE.VIEW.ASYNC.S ;  /* 0x00000000000073c6 */ /* 0x000e640000000000 */
[----:B-1----:R0:W1:Y:S02]  /*23f0*/  @!UP3 SYNCS.EXCH.64 URZ, [UR6+0xa000], UR14 ;  /* 0x00a0000e06ffb5b2 */ /* 0x0020640008000100 */
[----:B-1----:R-:W-:Y:S06]  /*2400*/  BAR.SYNC.DEFER_BLOCKING 0x0 ;  /* 0x0000000000007b1d */ /* 0x002fec0000010000 */
[----:B0-----:R-:W-:Y:S05]  /*2410*/  BRA.U !UP2, `(.L_x_6) ;  /* 0x000000050a947547 */ /* 0x001fea000b800000 */
[----:B------:R-:W-:Y:S01]  /*2420*/  USHF.R.U32.HI UR64, URZ, 0x4, UR6 ;  /* 0x00000004ff407899 */ /* 0x000fe20008011606 */
[----:B------:R-:W-:Y:S01]  /*2430*/  IMAD.MOV.U32 R153, RZ, RZ, RZ ;  /* 0x000000ffff997224 */ /* 0x000fe200078e00ff */
[----:B------:R-:W-:Y:S02]  /*2440*/  UIADD3 UR12, UPT, UPT, UR6, 0x8000, URZ ;  /* 0x00008000060c7890 */ /* 0x000fe4000fffe0ff */
[----:B------:R-:W-:Y:S02]  /*2450*/  USGXT.U32 UR64, UR64, 0xe ;  /* 0x0000000e4040789a */ /* 0x000fe40008000000 */
[----:B------:R-:W-:Y:S02]  /*2460*/  USHF.R.U32.HI UR12, URZ, 0x4, UR12 ;  /* 0x00000004ff0c7899 */ /* 0x000fe4000801160c */
[----:B------:R-:W-:Y:S02]  /*2470*/  UIADD3 UR28, UP3, UPT, UR64, 0x80, URZ ;  /* 0x00000080401c7890 */ /* 0x000fe4000ff7e0ff */
[----:B------:R-:W-:Y:S01]  /*2480*/  USGXT.U32 UR12, UR12, 0xe ;  /* 0x0000000e0c0c789a */ /* 0x000fe20008000000 */
[----:B------:R-:W-:Y:S01]  /*2490*/  UMOV UR29, URZ ;  /* 0x000000ff001d7c82 */ /* 0x000fe20008000000 */
[----:B------:R-:W-:Y:S01]  /*24a0*/  ELECT P0, URZ, PT ;  /* 0x0000000000ff782f */ /* 0x000fe20003800000 */
[----:B------:R-:W-:-:S02]  /*24b0*/  UIADD3.X UR29, UPT, UPT, UR29, 0x40004040, URZ, UP3, !UPT ;  /* 0x400040401d1d7890 */ /* 0x000fc40009ffe4ff */
[----:B------:R-:W-:Y:S02]  /*24c0*/  UIADD3 UR30, UP3, UPT, UR12, 0x2, URZ ;  /* 0x000000020c1e7890 */ /* 0x000fe4000ff7e0ff */
[----:B------:R-:W-:Y:S02]  /*24d0*/  UIADD3 UR32, UP6, UPT, UR12, 0x4, URZ ;  /* 0x000000040c207890 */ /* 0x000fe4000ffde0ff */
[----:B------:R-:W-:Y:S02]  /*24e0*/  UIADD3.X UR31, UPT, UPT, UR5, 0x40004040, URZ, UP3, !UPT ;  /* 0x40004040051f7890 */ /* 0x000fe40009ffe4ff */
[----:B------:R-:W-:Y:S02]  /*24f0*/  UIADD3 UR36, UP5, UPT, UR12, 0x6, URZ ;  /* 0x000000060c247890 */ /* 0x000fe4000ffbe0ff */
[----:B------:R-:W-:Y:S02]  /*2500*/  UIADD3.X UR33, UPT, UPT, UR5, 0x40004040, URZ, UP6, !UPT ;  /* 0x4000404005217890 */ /* 0x000fe4000b7fe4ff */
[----:B------:R-:W-:Y:S01]  /*2510*/  @P0 MOV R2, R152 ;  /* 0x0000009800020202 */ /* 0x000fe20000000f00 */
[----:B------:R-:W-:Y:S01]  /*2520*/  UIADD3.64 UR60, UPT, UPT, UR28, 0x80, URZ ;  /* 0x000000801c3c7897 */ /* 0x000fe2000fffe0ff */
[----:B------:R-:W-:Y:S01]  /*2530*/  UMOV UR62, 0x0 ;  /* 0x00000000003e7882 */ /* 0x000fe20000000000 */
[----:B------:R-:W-:Y:S01]  /*2540*/  UMOV UR63, 0x4048010 ;  /* 0x04048010003f7882 */ /* 0x000fe20000000000 */
[----:B------:R-:W-:Y:S01]  /*2550*/  UIADD3 UR38, UP4, UPT, UR12, 0x80, URZ ;  /* 0x000000800c267890 */ /* 0x000fe2000ff9e0ff */
[----:B------:R-:W-:Y:S01]  /*2560*/  UMOV UR65, 0x40004040 ;  /* 0x4000404000417882 */ /* 0x000fe20000000000 */
[----:B------:R-:W-:Y:S01]  /*2570*/  UMOV UR66, UR12 ;  /* 0x0000000c00427c82 */ /* 0x000fe20008000000 */
[----:B------:R-:W-:Y:S01]  /*2580*/  UMOV UR67, 0x40004040 ;  /* 0x4000404000437882 */ /* 0x000fe20000000000 */
[----:B------:R-:W-:Y:S01]  /*2590*/  UMOV UR14, 0x0 ;  /* 0x00000000000e7882 */ /* 0x000fe20000000000 */
[----:B------:R-:W-:Y:S01]  /*25a0*/  UMOV UR15, 0x4048010 ;  /* 0x04048010000f7882 */ /* 0x000fe20000000000 */
[----:B------:R-:W-:Y:S01]  /*25b0*/  UIADD3 UR40, UP3, UPT, UR12, 0x82, URZ ;  /* 0x000000820c287890 */ /* 0x000fe2000ff7e0ff */
[----:B------:R0:W-:Y:S01]  /*25c0*/  UTCHMMA gdesc[UR64], gdesc[UR66], tmem[UR9], tmem[UR62], idesc[UR63], !UPT ;  /* 0x00ff3e42400075ea */ /* 0x0001e2000f800009 */
[----:B------:R-:W-:Y:S01]  /*25d0*/  UIADD3 UR42, UP6, UPT, UR12, 0x84, URZ ;  /* 0x000000840c2a7890 */ /* 0x000fe2000ffde0ff */
[----:B------:R1:W-:Y:S01]  /*25e0*/  UTCHMMA gdesc[UR28], gdesc[UR30], tmem[UR9], tmem[UR14], idesc[UR15], UPT ;  /* 0x00ff0e1e1c0075ea */ /* 0x0003e2000b800009 */
[----:B------:R-:W-:-:S02]  /*25f0*/  UIADD3.X UR37, UPT, UPT, UR5, 0x40004040, URZ, UP5, !UPT ;  /* 0x4000404005257890 */ /* 0x000fc4000affe4ff */
[----:B------:R-:W-:Y:S02]  /*2600*/  UIADD3 UR44, UP5, UPT, UR12, 0x86, URZ ;  /* 0x000000860c2c7890 */ /* 0x000fe4000ffbe0ff */
[----:B------:R-:W-:Y:S02]  /*2610*/  UIADD3.X UR39, UPT, UPT, UR5, 0x40004040, URZ, UP4, !UPT ;  /* 0x4000404005277890 */ /* 0x000fe4000a7fe4ff */
[----:B------:R-:W-:Y:S01]  /*2620*/  UIADD3 UR46, UP4, UPT, UR12, 0x100, URZ ;  /* 0x000001000c2e7890 */ /* 0x000fe2000ff9e0ff */
[----:B0-----:R-:W-:Y:S01]  /*2630*/  @P0 R2UR UR64, R2 ;  /* 0x00000000024002ca */ /* 0x001fe200000e0000 */
[----:B------:R-:W-:Y:S02]  /*2640*/  UIADD3.64 UR62, UPT, UPT, UR28, 0x100, URZ ;  /* 0x000001001c3e7897 */ /* 0x000fe4000fffe0ff */
[----:B-1----:R-:W-:Y:S02]  /*2650*/  UIADD3.64 UR14, UPT, UPT, UR28, 0x180, URZ ;  /* 0x000001801c0e7897 */ /* 0x002fe4000fffe0ff */
[----:B------:R-:W-:-:S02]  /*2660*/  UIADD3.X UR41, UPT, UPT, UR5, 0x40004040, URZ, UP3, !UPT ;  /* 0x4000404005297890 */ /* 0x000fc40009ffe4ff */
[----:B------:R-:W-:Y:S01]  /*2670*/  UIADD3.64 UR66, UPT, UPT, UR28, 0x200, URZ ;  /* 0x000002001c427897 */ /* 0x000fe2000fffe0ff */
[----:B------:R-:W-:Y:S01]  /*2680*/  UMOV UR70, 0x0 ;  /* 0x0000000000467882 */ /* 0x000fe20000000000 */
[----:B------:R-:W-:Y:S01]  /*2690*/  UMOV UR71, 0x4048010 ;  /* 0x0404801000477882 */ /* 0x000fe20000000000 */
[----:B------:R-:W-:Y:S01]  /*26a0*/  UIADD3 UR48, UP3, UPT, UR12, 0x102, URZ ;  /* 0x000001020c307890 */ /* 0x000fe2000ff7e0ff */
[----:B------:R0:W-:Y:S01]  /*26b0*/  UTCHMMA gdesc[UR60], gdesc[UR32], tmem[UR9], tmem[UR70], idesc[UR71], UPT ;  /* 0x00ff46203c0075ea */ /* 0x0001e2000b800009 */
[----:B------:R-:W-:Y:S02]  /*26c0*/  UIADD3.X UR43, UPT, UPT, UR5, 0x40004040, URZ, UP6, !UPT ;  /* 0x40004040052b7890 */ /* 0x000fe4000b7fe4ff */
[----:B------:R-:W-:Y:S02]  /*26d0*/  UIADD3.64 UR30, UPT, UPT, UR28, 0x280, URZ ;  /* 0x000002801c1e7897 */ /* 0x000fe4000fffe0ff */
[----:B------:R-:W-:Y:S02]  /*26e0*/  UIADD3 UR50, UP6, UPT, UR12, 0x104, URZ ;  /* 0x000001040c327890 */ /* 0x000fe4000ffde0ff */
[----:B------:R-:W-:-:S02]  /*26f0*/  UIADD3.X UR45, UPT, UPT, UR5, 0x40004040, URZ, UP5, !UPT ;  /* 0x40004040052d7890 */ /* 0x000fc4000affe4ff */
[----:B------:R-:W-:Y:S02]  /*2700*/  UIADD3 UR52, UP5, UPT, UR12, 0x106, URZ ;  /* 0x000001060c347890 */ /* 0x000fe4000ffbe0ff */
[----:B------:R-:W-:Y:S02]  /*2710*/  UIADD3.X UR47, UPT, UPT, UR5, 0x40004040, URZ, UP4, !UPT ;  /* 0x40004040052f7890 */ /* 0x000fe4000a7fe4ff */
[----:B0-----:R-:W-:Y:S01]  /*2720*/  UIADD3.64 UR70, UPT, UPT, UR28, 0x300, URZ ;  /* 0x000003001c467897 */ /* 0x001fe2000fffe0ff */
[----:B------:R-:W-:Y:S01]  /*2730*/  UMOV UR16, 0x0 ;  /* 0x0000000000107882 */ /* 0x000fe20000000000 */
[----:B------:R-:W-:Y:S01]  /*2740*/  UMOV UR17, 0x4048010 ;  /* 0x0404801000117882 */ /* 0x000fe20000000000 */
[----:B------:R-:W-:Y:S01]  /*2750*/  UIADD3 UR54, UP4, UPT, UR12, 0x180, URZ ;  /* 0x000001800c367890 */ /* 0x000fe2000ff9e0ff */
[----:B------:R0:W-:Y:S01]  /*2760*/  UTCHMMA gdesc[UR62], gdesc[UR36], tmem[UR9], tmem[UR16], idesc[UR17], UPT ;  /* 0x00ff10243e0075ea */ /* 0x0001e2000b800009 */
[----:B------:R-:W-:Y:S02]  /*2770*/  UIADD3.X UR49, UPT, UPT, UR5, 0x40004040, URZ, UP3, !UPT ;  /* 0x4000404005317890 */ /* 0x000fe40009ffe4ff */
[----:B------:R-:W-:Y:S01]  /*2780*/  UIADD3.64 UR60, UPT, UPT, UR28, 0x380, URZ ;  /* 0x000003801c3c7897 */ /* 0x000fe2000fffe0ff */
[----:B------:R-:W-:Y:S01]  /*2790*/  UMOV UR18, 0x0 ;  /* 0x0000000000127882 */ /* 0x000fe20000000000 */
[----:B------:R-:W-:Y:S01]  /*27a0*/  UMOV UR19, 0x4048010 ;  /* 0x0404801000137882 */ /* 0x000fe20000000000 */
[----:B------:R-:W-:Y:S01]  /*27b0*/  UIADD3 UR58, UP3, UPT, UR12, 0x182, URZ ;  /* 0x000001820c3a7890 */ /* 0x000fe2000ff7e0ff */
[----:B------:R1:W-:Y:S01]  /*27c0*/  UTCHMMA gdesc[UR14], gdesc[UR38], tmem[UR9], tmem[UR18], idesc[UR19], UPT ;  /* 0x00ff12260e0075ea */ /* 0x0003e2000b800009 */
[----:B------:R-:W-:-:S02]  /*27d0*/  UIADD3.X UR51, UPT, UPT, UR5, 0x40004040, URZ, UP6, !UPT ;  /* 0x4000404005337890 */ /* 0x000fc4000b7fe4ff */
[----:B------:R-:W-:Y:S01]  /*27e0*/  UIADD3.64 UR32, UPT, UPT, UR28, 0x400, URZ ;  /* 0x000004001c207897 */ /* 0x000fe2000fffe0ff */
[----:B------:R-:W-:Y:S01]  /*27f0*/  UMOV UR20, 0x0 ;  /* 0x0000000000147882 */ /* 0x000fe20000000000 */
[----:B------:R-:W-:Y:S01]  /*2800*/  UMOV UR21, 0x4048010 ;  /* 0x0404801000157882 */ /* 0x000fe20000000000 */
[----:B------:R-:W-:Y:S01]  /*2810*/  UIADD3 UR56, UP6, UPT, UR12, 0x184, URZ ;  /* 0x000001840c387890 */ /* 0x000fe2000ffde0ff */
[----:B------:R-:W-:Y:S01]  /*2820*/  UTCHMMA gdesc[UR66], gdesc[UR40], tmem[UR9], tmem[UR20], idesc[UR21], UPT ;  /* 0x00ff1428420075ea */ /* 0x000fe2000b800009 */
[----:B------:R-:W-:Y:S02]  /*2830*/  UIADD3.X UR53, UPT, UPT, UR5, 0x40004040, URZ, UP5, !UPT ;  /* 0x4000404005357890 */ /* 0x000fe4000affe4ff */
[----:B------:R-:W-:Y:S02]  /*2840*/  UIADD3.64 UR72, UPT, UPT, UR28, 0x480, URZ ;  /* 0x000004801c487897 */ /* 0x000fe4000fffe0ff */
[----:B------:R-:W-:Y:S01]  /*2850*/  UIADD3 UR68, UP5, UPT, UR12, 0x186, URZ ;  /* 0x000001860c447890 */ /* 0x000fe2000ffbe0ff */
[----:B0-----:R-:W-:Y:S01]  /*2860*/  UMOV UR36, 0x0 ;  /* 0x0000000000247882 */ /* 0x001fe20000000000 */
[----:B------:R-:W-:Y:S01]  /*2870*/  UMOV UR37, 0x4048010 ;  /* 0x0404801000257882 */ /* 0x000fe20000000000 */
[----:B------:R-:W-:Y:S01]  /*2880*/  UIADD3.64 UR74, UPT, UPT, UR28, 0x500, URZ ;  /* 0x000005001c4a7897 */ /* 0x000fe2000fffe0ff */
[----:B------:R0:W-:Y:S01]  /*2890*/  UTCHMMA gdesc[UR30], gdesc[UR42], tmem[UR9], tmem[UR36], idesc[UR37], UPT ;  /* 0x00ff242a1e0075ea */ /* 0x0001e2000b800009 */
[----:B------:R-:W-:-:S02]  /*28a0*/  UIADD3.X UR55, UPT, UPT, UR5, 0x40004040, URZ, UP4, !UPT ;  /* 0x4000404005377890 */ /* 0x000fc4000a7fe4ff */
[----:B------:R-:W-:Y:S02]  /*28b0*/  UIADD3.64 UR16, UPT, UPT, UR28, 0x580, URZ ;  /* 0x000005801c107897 */ /* 0x000fe4000fffe0ff */
[----:B------:R-:W-:Y:S02]  /*28c0*/  UIADD3.X UR59, UPT, UPT, UR5, 0x40004040, URZ, UP3, !UPT ;  /* 0x40004040053b7890 */ /* 0x000fe40009ffe4ff */
[----:B------:R-:W-:Y:S02]  /*28d0*/  UIADD3.64 UR62, UPT, UPT, UR28, 0x600, URZ ;  /* 0x000006001c3e7897 */ /* 0x000fe4000fffe0ff */
[----:B------:R-:W-:Y:S01]  /*28e0*/  UIADD3.X UR57, UPT, UPT, UR5, 0x40004040, URZ, UP6, !UPT ;  /* 0x4000404005397890 */ /* 0x000fe2000b7fe4ff */
[----:B-1----:R-:W-:Y:S01]  /*28f0*/  UMOV UR38, 0x0 ;  /* 0x0000000000267882 */ /* 0x002fe20000000000 */
[----:B------:R-:W-:Y:S01]  /*2900*/  UMOV UR39, 0x4048010 ;  /* 0x0404801000277882 */ /* 0x000fe20000000000 */
[----:B0-----:R-:W-:Y:S01]  /*2910*/  UIADD3.64 UR36, UPT, UPT, UR28, 0x680, URZ ;  /* 0x000006801c247897 */ /* 0x001fe2000fffe0ff */
[----:B------:R0:W-:Y:S01]  /*2920*/  UTCHMMA gdesc[UR70], gdesc[UR44], tmem[UR9], tmem[UR38], idesc[UR39], UPT ;  /* 0x00ff262c460075ea */ /* 0x0001e2000b800009 */
[----:B------:R-:W-:Y:S01]  /*2930*/  UIADD3.X UR69, UPT, UPT, UR5, 0x40004040, URZ, UP5, !UPT ;  /* 0x4000404005457890 */ /* 0x000fe2000affe4ff */
[----:B------:R0:W-:Y:S01]  /*2940*/  UTCHMMA gdesc[UR60], gdesc[UR46], tmem[UR9], tmem[UR18], idesc[UR19], UPT ;  /* 0x00ff122e3c0075ea */ /* 0x0001e2000b800009 */
[----:B------:R-:W-:Y:S01]  /*2950*/  UIADD3.64 UR28, UPT, UPT, UR28, 0x700, URZ ;  /* 0x000007001c1c7897 */ /* 0x000fe2000fffe0ff */
[----:B------:R0:W-:Y:S01]  /*2960*/  UTCHMMA gdesc[UR32], gdesc[UR48], tmem[UR9], tmem[UR20], idesc[UR21], UPT ;  /* 0x00ff1430200075ea */ /* 0x0001e2000b800009 */
[----:B------:R-:W-:Y:S01]  /*2970*/  UMOV UR14, 0x0 ;  /* 0x00000000000e7882 */ /* 0x000fe20000000000 */
[----:B------:R-:W-:Y:S01]  /*2980*/  UMOV UR15, 0x4048010 ;  /* 0x04048010000f7882 */ /* 0x000fe20000000000 */
[----:B------:R-:W-:Y:S01]  /*2990*/  UMOV UR22, 0x0 ;  /* 0x0000000000167882 */ /* 0x000fe20000000000 */
[----:B------:R0:W-:Y:S01]  /*29a0*/  UTCHMMA gdesc[UR72], gdesc[UR50], tmem[UR9], tmem[UR14], idesc[UR15], UPT ;  /* 0x00ff0e32480075ea */ /* 0x0001e2000b800009 */
[----:B------:R-:W-:Y:S01]  /*29b0*/  UMOV UR23, 0x4048010 ;  /* 0x0404801000177882 */ /* 0x000fe20000000000 */
[----:B------:R0:W-:Y:S01]  /*29c0*/  UTCHMMA gdesc[UR74], gdesc[UR52], tmem[UR9], tmem[UR38], idesc[UR39], UPT ;  /* 0x00ff26344a0075ea */ /* 0x0001e2000b800009 */
[----:B------:R-:W-:Y:S01]  /*29d0*/  UMOV UR24, 0x0 ;  /* 0x0000000000187882 */ /* 0x000fe20000000000 */
[----:B------:R-:W-:Y:S01]  /*29e0*/  UMOV UR25, 0x4048010 ;  /* 0x0404801000197882 */ /* 0x000fe20000000000 */
[----:B------:R0:W-:Y:S01]  /*29f0*/  UTCHMMA gdesc[UR16], gdesc[UR54], tmem[UR9], tmem[UR18], idesc[UR19], UPT ;  /* 0x00ff1236100075ea */ /* 0x0001e2000b800009 */
[----:B------:R-:W-:Y:S01]  /*2a00*/  UMOV UR26, 0x0 ;  /* 0x00000000001a7882 */ /* 0x000fe20000000000 */
[----:B------:R-:W-:Y:S01]  /*2a10*/  UMOV UR27, 0x4048010 ;  /* 0x04048010001b7882 */ /* 0x000fe20000000000 */
[----:B------:R0:W-:Y:S01]  /*2a20*/  UTCHMMA gdesc[UR62], gdesc[UR58], tmem[UR9], tmem[UR22], idesc[UR23], UPT ;  /* 0x00ff163a3e0075ea */ /* 0x0001e2000b800009 */
[----:B------:R0:W-:Y:S01]  /*2a30*/  UTCHMMA gdesc[UR36], gdesc[UR56], tmem[UR9], tmem[UR24], idesc[UR25], UPT ;  /* 0x00ff1838240075ea */ /* 0x0001e2000b800009 */
[----:B------:R0:W-:Y:S01]  /*2a40*/  UTCHMMA gdesc[UR28], gdesc[UR68], tmem[UR9], tmem[UR26], idesc[UR27], UPT ;  /* 0x00ff1a441c0075ea */ /* 0x0001e2000b800009 */
[----:B------:R0:W-:Y:S01]  /*2a50*/  UTCBAR [UR64], URZ ;  /* 0x000000ff400073e9 */ /* 0x0001e200080000ff */
[----:B------:R-:W-:Y:S01]  /*2a60*/  NOP ;  /* 0x0000000000007918 */ /* 0x000fe20000000000 */
.L_x_6:
[----:B------:R-:W-:Y:S05]  /*2a70*/  BRA.U !UP0, `(.L_x_7) ;  /* 0x0000000108087547 */ /* 0x000fea000b800000 */
[----:B------:R-:W1:Y:S02]  /*2a80*/  SYNCS.PHASECHK.TRANS64.TRYWAIT P0, [UR6+0xa000], RZ ;  /* 0x00a000ffff0075a7 */ /* 0x000e640008001106 */
[----:B-1----:R-:W-:Y:S05]  /*2a90*/  @!P0 BRA `(.L_x_8) ;  /* 0x0000005400788947 */ /* 0x002fea0003800000 */
.L_x_7:
[----:B0-----:R-:W-:Y:S01]  /*2aa0*/  R2UR UR14, R84 ;  /* 0x00000000540e72ca */ /* 0x001fe200000e0000 */
[----:B------:R-:W-:Y:S01]  /*2ab0*/  BAR.SYNC.DEFER_BLOCKING 0x0 ;  /* 0x0000000000007b1d */ /* 0x000fe20000010000 */
[C---:B------:R-:W-:Y:S02]  /*2ac0*/  ISETP.GE.U32.AND P4, PT, R70.reuse, 0x80, PT ;  /* 0x000000804600780c */ /* 0x040fe40003f86070 */
[----:B------:R-:W-:Y:S02]  /*2ad0*/  LEA R74, R70, UR6, 0x2 ;  /* 0x00000006464a7c11 */ /* 0x000fe4000f8e10ff */
[----:B------:R-:W-:Y:S01]  /*2ae0*/  PRMT R19, RZ, 0x7610, R19 ;  /* 0x00007610ff137816 */ /* 0x000fe20000000013 */
[----:B------:R-:W0:Y:S02]  /*2af0*/  LDCU UR17, c[0x0][0x3a8] ;  /* 0x00007500ff1177ac */ /* 0x000e240008000800 */
[----:B------:R-:W1:Y:S01]  /*2b00*/  LDC.64 R14, c[0x0][0x390] ;  /* 0x0000e400ff0e7b82 */ /* 0x000e620000000a00 */
[----:B------:R-:W-:Y:S01]  /*2b10*/  PRMT R21, RZ, 0x7610, R21 ;  /* 0x00007610ff157816 */ /* 0x000fe20000000015 */
[----:B------:R-:W2:Y:S01]  /*2b20*/  LDCU.64 UR38, c[0x0][0x3d0] ;  /* 0x00007a00ff2677ac */ /* 0x000ea20008000a00 */
[----:B------:R-:W-:Y:S01]  /*2b30*/  PRMT R23, RZ, 0x7610, R23 ;  /* 0x00007610ff177816 */ /* 0x000fe20000000017 */
[----:B------:R-:W-:Y:S01]  /*2b40*/  LDTM.16dp32bit_t0_t15.x4 R4, tmem[UR14] ;  /* 0x0000000e000479ee */ /* 0x000fe20008900000 */
[----:B------:R-:W0:Y:S01]  /*2b50*/  LDTM.16dp32bit_t16_t31.x4 R4, tmem[UR14+0x4] ;  /* 0x0000040e000479ee */ /* 0x000e220008920000 */
[----:B------:R-:W-:-:S02]  /*2b60*/  PRMT R25, RZ, 0x7610, R25 ;  /* 0x00007610ff197816 */ /* 0x000fc40000000019 */
[----:B------:R-:W2:Y:S01]  /*2b70*/  S2UR UR14, SR_CTAID.Y ;  /* 0x00000000000e79c3 */ /* 0x000ea20000002600 */
[----:B------:R-:W-:Y:S02]  /*2b80*/  PRMT R27, RZ, 0x7610, R27 ;  /* 0x00007610ff1b7816 */ /* 0x000fe4000000001b */
[----:B------:R-:W-:Y:S02]  /*2b90*/  PRMT R29, RZ, 0x7610, R29 ;  /* 0x00007610ff1d7816 */ /* 0x000fe4000000001d */
[----:B------:R-:W-:Y:S02]  /*2ba0*/  PRMT R31, RZ, 0x7610, R31 ;  /* 0x00007610ff1f7816 */ /* 0x000fe4000000001f */
[----:B------:R-:W-:Y:S01]  /*2bb0*/  PRMT R33, RZ, 0x7610, R33 ;  /* 0x00007610ff217816 */ /* 0x000fe20000000021 */
[----:B------:R-:W3:Y:S01]  /*2bc0*/  LDC R17, c[0x0][0x3d8] ;  /* 0x0000f600ff117b82 */ /* 0x000ee20000000800 */
[----:B------:R-:W-:Y:S02]  /*2bd0*/  PRMT R35, RZ, 0x7610, R35 ;  /* 0x00007610ff237816 */ /* 0x000fe40000000023 */
[----:B------:R-:W-:-:S02]  /*2be0*/  PRMT R37, RZ, 0x7610, R37 ;  /* 0x00007610ff257816 */ /* 0x000fc40000000025 */
[----:B------:R-:W-:Y:S01]  /*2bf0*/  PRMT R39, RZ, 0x7610, R39 ;  /* 0x00007610ff277816 */ /* 0x000fe20000000027 */
[----:B------:R-:W4:Y:S01]  /*2c00*/  @!P2 SYNCS.CCTL.IV [UR6+0xa000] ;  /* 0x00a00000ff00a9b1 */ /* 0x000f220008000006 */
[----:B------:R-:W-:Y:S01]  /*2c10*/  NOP ;  /* 0x0000000000007918 */ /* 0x000fe20000000000 */
[----:B0-----:R-:W-:Y:S01]  /*2c20*/  FMUL R2, R4, UR17 ;  /* 0x0000001104027c20 */ /* 0x001fe20008400000 */
[----:B------:R-:W-:Y:S01]  /*2c30*/  FMUL R3, R5, UR17 ;  /* 0x0000001105037c20 */ /* 0x000fe20008400000 */
[----:B------:R-:W-:Y:S01]  /*2c40*/  FMUL R8, R6, UR17 ;  /* 0x0000001106087c20 */ /* 0x000fe20008400000 */
[----:B------:R-:W-:Y:S01]  /*2c50*/  FMUL R9, R7, UR17 ;  /* 0x0000001107097c20 */ /* 0x000fe20008400000 */
[----:B--2---:R-:W-:-:S03]  /*2c60*/  UIMAD UR38, UR14, UR38, URZ ;  /* 0x000000260e2672a4 */ /* 0x004fc6000f8e02ff */
[----:B------:R-:W-:Y:S01]  /*2c70*/  FMNMX3 R2, R2, R3, R8, !PT ;  /* 0x0000000302027276 */ /* 0x000fe20007800008 */
[----:B------:R-:W-:Y:S01]  /*2c80*/  USHF.L.U32 UR16, UR38, 0x1, URZ ;  /* 0x0000000126107899 */ /* 0x000fe200080006ff */
[C---:B------:R-:W-:Y:S01]  /*2c90*/  LOP3.LUT R3, R0.reuse, 0xf, RZ, 0xc0, !PT ;  /* 0x0000000f00037812 */ /* 0x040fe200078ec0ff */
[----:B------:R-:W-:Y:S01]  /*2ca0*/  UIMAD.WIDE UR14, UR38, 0x2, URZ ;  /* 0x00000002260e78a5 */ /* 0x000fe2000f8e02ff */
[----:B------:R-:W-:Y:S02]  /*2cb0*/  FMNMX R9, R9, R2, !PT ;  /* 0x0000000209097209 */ /* 0x000fe40007800000 */
[C---:B------:R-:W-:Y:S02]  /*2cc0*/  LOP3.LUT R2, R0.reuse, 0x60, RZ, 0xc0, !PT ;  /* 0x0000006000027812 */ /* 0x040fe400078ec0ff */
[----:B------:R-:W-:Y:S01]  /*2cd0*/  LOP3.LUT R8, R0, 0x1f, RZ, 0xc0, !PT ;  /* 0x0000001f00087812 */ /* 0x000fe200078ec0ff */
[----:B------:R-:W0:Y:S02]  /*2ce0*/  SHFL.BFLY PT, R10, R9, 0x10, 0x1f ;  /* 0x0e001f00090a7f89 */ /* 0x000e2400000e0000 */
[C---:B------:R-:W-:Y:S01]  /*2cf0*/  IMAD R73, R3.reuse, 0x2, R2 ;  /* 0x0000000203497824 */ /* 0x040fe200078e0202 */
[----:B------:R-:W-:Y:S01]  /*2d00*/  ISETP.GE.U32.AND P3, PT, R8, 0x10, PT ;  /* 0x000000100800780c */ /* 0x000fe20003f66070 */
[----:B------:R-:W-:-:S03]  /*2d10*/  IMAD R8, R3, UR39, RZ ;  /* 0x0000002703087c24 */ /* 0x000fc6000f8e02ff */
[----:B------:R-:W-:Y:S02]  /*2d20*/  LEA.HI R75, R70, R73, RZ, 0x19 ;  /* 0x00000049464b7211 */ /* 0x000fe400078fc8ff */
[----:B------:R-:W-:Y:S02]  /*2d30*/  LEA R73, R73, UR6, 0x2 ;  /* 0x0000000649497c11 */ /* 0x000fe4000f8e10ff */
[----:B------:R-:W-:Y:S02]  /*2d40*/  LEA R75, R75, UR6, 0x2 ;  /* 0x000000064b4b7c11 */ /* 0x000fe4000f8e10ff */
[----:B0-----:R-:W-:Y:S01]  /*2d50*/  FMNMX R10, R9, R10, !PT ;  /* 0x0000000a090a7209 */ /* 0x001fe20007800000 */
[C---:B------:R-:W-:Y:S02]  /*2d60*/  IMAD.SHL.U32 R9, R8.reuse, 0x2, RZ ;  /* 0x0000000208097824 */ /* 0x040fe400078e00ff */
[----:B------:R-:W-:Y:S02]  /*2d70*/  IMAD.HI R8, R8, 0x2, RZ ;  /* 0x0000000208087827 */ /* 0x000fe400078e02ff */
[----:B----4-:R-:W-:Y:S01]  /*2d80*/  @!P3 STS [R75+0x8000], R10 ;  /* 0x0080000a4b00b388 */ /* 0x010fe20000000800 */
[----:B------:R-:W-:Y:S01]  /*2d90*/  BAR.SYNC.DEFER_BLOCKING 0x0 ;  /* 0x0000000000007b1d */ /* 0x000fe20000010000 */
[----:B-1----:R-:W-:-:S04]  /*2da0*/  IADD3 R89, P0, P6, R9, UR16, R14 ;  /* 0x0000001009597c10 */ /* 0x002fc8000fe1e00e */
[----:B------:R-:W-:Y:S02]  /*2db0*/  IADD3.X R15, PT, PT, R8, UR15, R15, P0, P6 ;  /* 0x0000000f080f7c10 */ /* 0x000fe400087ec40f */
[----:B------:R-:W-:-:S04]  /*2dc0*/  LOP3.LUT P0, RZ, R0, 0x1, RZ, 0xc0, !PT ;  /* 0x0000000100ff7812 */ /* 0x000fc8000780c0ff */
[----:B------:R-:W-:Y:S01]  /*2dd0*/  ISETP.LT.U32.AND P0, PT, R70, 0x80, !P0 ;  /* 0x000000804600780c */ /* 0x000fe20004701070 */
[----:B------:R-:W0:Y:S04]  /*2de0*/  @!P4 LDS R11, [R74+0x8000] ;  /* 0x008000004a0bc984 */ /* 0x000e280000000800 */
[----:B0-----:R-:W0:Y:S02]  /*2df0*/  SHFL.BFLY PT, R12, R11, 0x1, 0x1f ;  /* 0x0c201f000b0c7f89 */ /* 0x001e2400000e0000 */
[----:B0-----:R-:W-:-:S06]  /*2e00*/  FMNMX R9, R11, R12, !PT ;  /* 0x0000000c0b097209 */ /* 0x001fcc0007800000 */
[----:B------:R-:W-:Y:S01]  /*2e10*/  @P0 STS [R74+0x8000], R9 ;  /* 0x008000094a000388 */ /* 0x000fe20000000800 */
[----:B------:R-:W-:Y:S06]  /*2e20*/  BAR.SYNC.DEFER_BLOCKING 0x0 ;  /* 0x0000000000007b1d */ /* 0x000fec0000010000 */
[----:B------:R-:W0:Y:S02]  /*2e30*/  LDS R85, [R73+0x8000] ;  /* 0x0080000049557984 */ /* 0x000e240000000800 */
[----:B0-----:R-:W-:-:S05]  /*2e40*/  FMNMX R85, R85, -INF , !PT ;  /* 0xff80000055557809 */ /* 0x001fca0007800000 */
[--C-:B------:R-:W-:Y:S01]  /*2e50*/  FFMA R4, R4, UR17, -R85.reuse ;  /* 0x0000001104047c23 */ /* 0x100fe20008000855 */
[--C-:B------:R-:W-:Y:S01]  /*2e60*/  FFMA R5, R5, UR17, -R85.reuse ;  /* 0x0000001105057c23 */ /* 0x100fe20008000855 */
[--C-:B------:R-:W-:Y:S01]  /*2e70*/  FFMA R6, R6, UR17, -R85.reuse ;  /* 0x0000001106067c23 */ /* 0x100fe20008000855 */
[----:B------:R-:W-:Y:S01]  /*2e80*/  FFMA R7, R7, UR17, -R85 ;  /* 0x0000001107077c23 */ /* 0x000fe20008000855 */
[----:B------:R-:W-:Y:S01]  /*2e90*/  FMUL R4, R4, 1.4426950216293334961 ;  /* 0x3fb8aa3b04047820 */ /* 0x000fe20000400000 */
[----:B------:R-:W-:Y:S01]  /*2ea0*/  FMUL R5, R5, 1.4426950216293334961 ;  /* 0x3fb8aa3b05057820 */ /* 0x000fe20000400000 */
[----:B------:R-:W-:Y:S01]  /*2eb0*/  FMUL R6, R6, 1.4426950216293334961 ;  /* 0x3fb8aa3b06067820 */ /* 0x000fe20000400000 */
[----:B------:R-:W-:Y:S01]  /*2ec0*/  FMUL R7, R7, 1.4426950216293334961 ;  /* 0x3fb8aa3b07077820 */ /* 0x000fe20000400000 */
[----:B------:R0:W-:Y:S08]  /*2ed0*/  MUFU.EX2 R8, R4 ;  /* 0x0000000400087308 */ /* 0x0001f00000000800 */
[----:B------:R3:W1:Y:S01]  /*2ee0*/  MUFU.EX2 R11, R5 ;  /* 0x00000005000b7308 */ /* 0x0006620000000800 */
[----:B0-----:R-:W-:-:S04]  /*2ef0*/  SHF.R.U32.HI R4, RZ, 0x4, R0 ;  /* 0x00000004ff047819 */ /* 0x001fc80000011600 */
[----:B------:R-:W-:-:S03]  /*2f00*/  SGXT.U32 R4, R4, 0x4 ;  /* 0x000000040404781a */ /* 0x000fc60000000000 */
[----:B------:R0:W2:Y:S02]  /*2f10*/  MUFU.EX2 R9, R6 ;  /* 0x0000000600097308 */ /* 0x0000a40000000800 */
[----:B---3--:R-:W-:Y:S01]  /*2f20*/  IMAD R5, R4, R17, RZ ;  /* 0x0000001104057224 */ /* 0x008fe200078e02ff */
[----:B------:R-:W-:Y:S01]  /*2f30*/  LEA.HI R4, R0, 0x30, RZ, 0x1c ;  /* 0x0000003000047811 */ /* 0x000fe200078fe0ff */
[----:B------:R-:W-:Y:S03]  /*2f40*/  BAR.SYNC.DEFER_BLOCKING 0x0 ;  /* 0x0000000000007b1d */ /* 0x000fe60000010000 */
[----:B------:R-:W-:Y:S01]  /*2f50*/  LEA R118, P6, R5, R89, 0x1 ;  /* 0x0000005905767211 */ /* 0x000fe200078c08ff */
[----:B------:R-:W-:Y:S02]  /*2f60*/  IMAD R4, R4, R17, RZ ;  /* 0x0000001104047224 */ /* 0x000fe400078e02ff */
[----:B-1----:R-:W-:Y:S01]  /*2f70*/  FADD R12, R8, R11 ;  /* 0x0000000b080c7221 */ /* 0x002fe20000000000 */
[----:B------:R1:W3:Y:S01]  /*2f80*/  MUFU.EX2 R10, R7 ;  /* 0x00000007000a7308 */ /* 0x0002e20000000800 */
[----:B0-----:R-:W-:Y:S01]  /*2f90*/  IMAD R6, R17, 0x10, R5 ;  /* 0x0000001011067824 */ /* 0x001fe200078e0205 */
[----:B------:R-:W-:-:S04]  /*2fa0*/  LEA.HI.X.SX32 R119, R5, R15, 0x1, P6 ;  /* 0x0000000f05777211 */ /* 0x000fc800030f0eff */
[C---:B------:R-:W-:Y:S01]  /*2fb0*/  LEA R116, P6, R6.reuse, R89, 0x1 ;  /* 0x0000005906747211 */ /* 0x040fe200078c08ff */
[----:B--2---:R-:W-:Y:S01]  /*2fc0*/  FADD R13, R9, R12 ;  /* 0x0000000c090d7221 */ /* 0x004fe20000000000 */
[----:B-1----:R-:W-:Y:S02]  /*2fd0*/  IMAD R7, R17, 0x10, R6 ;  /* 0x0000001011077824 */ /* 0x002fe400078e0206 */
[----:B------:R-:W-:-:S03]  /*2fe0*/  LEA.HI.X.SX32 R117, R6, R15, 0x1, P6 ;  /* 0x0000000f06757211 */ /* 0x000fc600030f0eff */
[----:B------:R-:W-:Y:S01]  /*2ff0*/  LEA R114, P6, R7, R89, 0x1 ;  /* 0x0000005907727211 */ /* 0x000fe200078c08ff */
[----:B---3--:R-:W-:-:S03]  /*3000*/  FADD R13, R10, R13 ;  /* 0x0000000d0a0d7221 */ /* 0x008fc60000000000 */
[----:B------:R-:W-:Y:S02]  /*3010*/  LEA.HI.X.SX32 R115, R7, R15, 0x1, P6 ;  /* 0x0000000f07737211 */ /* 0x000fe400030f0eff */
[C---:B------:R-:W-:Y:S01]  /*3020*/  LEA R112, P6, R4.reuse, R89, 0x1 ;  /* 0x0000005904707211 */ /* 0x040fe200078c08ff */
[----:B------:R-:W0:Y:S01]  /*3030*/  SHFL.BFLY PT, R12, R13, 0x10, 0x1f ;  /* 0x0e001f000d0c7f89 */ /* 0x000e2200000e0000 */
[----:B------:R-:W-:Y:S02]  /*3040*/  LEA R7, R17, R7, 0x5 ;  /* 0x0000000711077211 */ /* 0x000fe400078e28ff */
[----:B------:R-:W-:Y:S02]  /*3050*/  LEA.HI.X.SX32 R113, R4, R15, 0x1, P6 ;  /* 0x0000000f04717211 */ /* 0x000fe400030f0eff */
[----:B------:R-:W-:Y:S01]  /*3060*/  LEA R110, P6, R7, R89, 0x1 ;  /* 0x00000059076e7211 */ /* 0x000fe200078c08ff */
[----:B------:R-:W-:Y:S01]  /*3070*/  IMAD R5, R17, 0x10, R7 ;  /* 0x0000001011057824 */ /* 0x000fe200078e0207 */
[----:B------:R-:W-:-:S02]  /*3080*/  LEA.HI R4, R0, 0x70, RZ, 0x1c ;  /* 0x0000007000047811 */ /* 0x000fc400078fe0ff */
[----:B------:R-:W-:Y:S01]  /*3090*/  LEA.HI.X.SX32 R111, R7, R15, 0x1, P6 ;  /* 0x0000000f076f7211 */ /* 0x000fe200030f0eff */
[----:B------:R-:W-:Y:S01]  /*30a0*/  IMAD R6, R17, 0x10, R5 ;  /* 0x0000001011067824 */ /* 0x000fe200078e0205 */
[C---:B------:R-:W-:Y:S01]  /*30b0*/  LEA R108, P6, R5.reuse, R89, 0x1 ;  /* 0x00000059056c7211 */ /* 0x040fe200078c08ff */
[----:B------:R-:W-:Y:S01]  /*30c0*/  IMAD R4, R4, R17, RZ ;  /* 0x0000001104047224 */ /* 0x000fe200078e02ff */
[----:B------:R-:W-:Y:S02]  /*30d0*/  PRMT R7, RZ, 0x7610, R7 ;  /* 0x00007610ff077816 */ /* 0x000fe40000000007 */
[----:B------:R-:W-:Y:S02]  /*30e0*/  LEA.HI.X.SX32 R109, R5, R15, 0x1, P6 ;  /* 0x0000000f056d7211 */ /* 0x000fe400030f0eff */
[----:B------:R-:W-:-:S04]  /*30f0*/  LEA R106, P6, R6, R89, 0x1 ;  /* 0x00000059066a7211 */ /* 0x000fc800078c08ff */
[----:B------:R-:W-:Y:S01]  /*3100*/  LEA.HI.X.SX32 R107, R6, R15, 0x1, P6 ;  /* 0x0000000f066b7211 */ /* 0x000fe200030f0eff */
[----:B------:R-:W-:Y:S01]  /*3110*/  IMAD R6, R17, 0x20, R6 ;  /* 0x0000002011067824 */ /* 0x000fe200078e0206 */
[C---:B------:R-:W-:Y:S01]  /*3120*/  LEA R104, P6, R4.reuse, R89, 0x1 ;  /* 0x0000005904687211 */ /* 0x040fe200078c08ff */
[----:B0-----:R-:W-:Y:S02]  /*3130*/  FADD R12, R13, R12 ;  /* 0x0000000c0d0c7221 */ /* 0x001fe40000000000 */
[----:B------:R-:W-:Y:S01]  /*3140*/  IMAD R5, R17, 0x10, R6 ;  /* 0x0000001011057824 */ /* 0x000fe200078e0206 */
[----:B------:R-:W-:Y:S02]  /*3150*/  LEA.HI.X.SX32 R105, R4, R15, 0x1, P6 ;  /* 0x0000000f04697211 */ /* 0x000fe400030f0eff */
[----:B------:R-:W-:Y:S01]  /*3160*/  @!P3 STS [R75+0x8000], R12 ;  /* 0x0080000c4b00b388 */ /* 0x000fe20000000800 */
[----:B------:R-:W-:Y:S01]  /*3170*/  BAR.SYNC.DEFER_BLOCKING 0x0 ;  /* 0x0000000000007b1d */ /* 0x000fe20000010000 */
[----:B------:R-:W-:-:S02]  /*3180*/  LEA R102, P6, R6, R89, 0x1 ;  /* 0x0000005906667211 */ /* 0x000fc400078c08ff */
[----:B------:R-:W-:Y:S02]  /*3190*/  LEA.HI R4, R0, 0xb0, RZ, 0x1c ;  /* 0x000000b000047811 */ /* 0x000fe400078fe0ff */
[----:B------:R-:W-:Y:S01]  /*31a0*/  LEA.HI.X.SX32 R103, R6, R15, 0x1, P6 ;  /* 0x0000000f06677211 */ /* 0x000fe200030f0eff */
[----:B------:R-:W-:Y:S01]  /*31b0*/  IMAD R6, R17, 0x10, R5 ;  /* 0x0000001011067824 */ /* 0x000fe200078e0205 */
[----:B------:R-:W-:Y:S01]  /*31c0*/  LEA R100, P6, R5, R89, 0x1 ;  /* 0x0000005905647211 */ /* 0x000fe200078c08ff */
[----:B------:R-:W-:-:S03]  /*31d0*/  IMAD R4, R4, R17, RZ ;  /* 0x0000001104047224 */ /* 0x000fc600078e02ff */
[----:B------:R-:W-:Y:S02]  /*31e0*/  LEA.HI.X.SX32 R101, R5, R15, 0x1, P6 ;  /* 0x0000000f05657211 */ /* 0x000fe400030f0eff */
[----:B------:R-:W-:-:S04]  /*31f0*/  LEA R98, P6, R6, R89, 0x1 ;  /* 0x0000005906627211 */ /* 0x000fc800078c08ff */
[----:B------:R-:W-:Y:S01]  /*3200*/  LEA.HI.X.SX32 R99, R6, R15, 0x1, P6 ;  /* 0x0000000f06637211 */ /* 0x000fe200030f0eff */
[----:B------:R-:W-:Y:S01]  /*3210*/  IMAD R6, R17, 0x20, R6 ;  /* 0x0000002011067824 */ /* 0x000fe200078e0206 */
[----:B------:R-:W-:-:S03]  /*3220*/  LEA R96, P6, R4, R89, 0x1 ;  /* 0x0000005904607211 */ /* 0x000fc600078c08ff */
[C---:B------:R-:W-:Y:S01]  /*3230*/  IMAD R5, R17.reuse, 0x10, R6 ;  /* 0x0000001011057824 */ /* 0x040fe200078e0206 */
[----:B------:R-:W-:Y:S01]  /*3240*/  LEA.HI.X.SX32 R97, R4, R15, 0x1, P6 ;  /* 0x0000000f04617211 */ /* 0x000fe200030f0eff */
[----:B------:R-:W0:Y:S01]  /*3250*/  @!P4 LDS R13, [R74+0x8000] ;  /* 0x008000004a0dc984 */ /* 0x000e220000000800 */
[----:B------:R-:W-:Y:S02]  /*3260*/  LEA R94, P6, R6, R89, 0x1 ;  /* 0x00000059065e7211 */ /* 0x000fe400078c08ff */
[----:B------:R-:W-:Y:S02]  /*3270*/  LEA.HI R4, R0, 0xf0, RZ, 0x1c ;  /* 0x000000f000047811 */ /* 0x000fe400078fe0ff */
[----:B------:R-:W-:Y:S01]  /*3280*/  LEA.HI.X.SX32 R95, R6, R15, 0x1, P6 ;  /* 0x0000000f065f7211 */ /* 0x000fe200030f0eff */
[----:B------:R-:W-:Y:S01]  /*3290*/  IMAD R6, R17, 0x10, R5 ;  /* 0x0000001011067824 */ /* 0x000fe200078e0205 */
[----:B------:R-:W-:Y:S01]  /*32a0*/  LEA R92, P6, R5, R89, 0x1 ;  /* 0x00000059055c7211 */ /* 0x000fe200078c08ff */
[----:B------:R-:W-:Y:S01]  /*32b0*/  IMAD R4, R4, R17, RZ ;  /* 0x0000001104047224 */ /* 0x000fe200078e02ff */
[----:B------:R-:W-:-:S02]  /*32c0*/  PRMT R17, RZ, 0x7610, R17 ;  /* 0x00007610ff117816 */ /* 0x000fc40000000011 */
[----:B------:R-:W-:Y:S02]  /*32d0*/  LEA.HI.X.SX32 R93, R5, R15, 0x1, P6 ;  /* 0x0000000f055d7211 */ /* 0x000fe400030f0eff */
[C---:B------:R-:W-:Y:S02]  /*32e0*/  LEA R90, P6, R6.reuse, R89, 0x1 ;  /* 0x00000059065a7211 */ /* 0x040fe400078c08ff */
[----:B------:R-:W-:Y:S02]  /*32f0*/  PRMT R5, RZ, 0x7610, R5 ;  /* 0x00007610ff057816 */ /* 0x000fe40000000005 */
[----:B------:R-:W-:Y:S02]  /*3300*/  LEA.HI.X.SX32 R91, R6, R15, 0x1, P6 ;  /* 0x0000000f065b7211 */ /* 0x000fe400030f0eff */
[----:B------:R-:W-:-:S04]  /*3310*/  LEA R88, P6, R4, R89, 0x1 ;  /* 0x0000005904587211 */ /* 0x000fc800078c08ff */
[----:B------:R-:W-:Y:S02]  /*3320*/  LEA.HI.X.SX32 R89, R4, R15, 0x1, P6 ;  /* 0x0000000f04597211 */ /* 0x000fe400030f0eff */
[----:B------:R-:W-:Y:S01]  /*3330*/  PRMT R15, RZ, 0x7610, R15 ;  /* 0x00007610ff0f7816 */ /* 0x000fe2000000000f */
[----:B0-----:R-:W0:Y:S02]  /*3340*/  SHFL.BFLY PT, R12, R13, 0x1, 0x1f ;  /* 0x0c201f000d0c7f89 */ /* 0x001e2400000e0000 */
[----:B0-----:R-:W-:-:S05]  /*3350*/  FADD R13, R13, R12 ;  /* 0x0000000c0d0d7221 */ /* 0x001fca0000000000 */
[----:B------:R0:W-:Y:S01]  /*3360*/  @P0 STS [R74+0x8000], R13 ;  /* 0x0080000d4a000388 */ /* 0x0001e20000000800 */
[----:B------:R-:W-:Y:S01]  /*3370*/  BAR.SYNC.DEFER_BLOCKING 0x0 ;  /* 0x0000000000007b1d */ /* 0x000fe20000010000 */
[----:B0-----:R-:W-:-:S05]  /*3380*/  PRMT R13, RZ, 0x7610, R13 ;  /* 0x00007610ff0d7816 */ /* 0x001fca000000000d */
[----:B------:R-:W2:Y:S04]  /*3390*/  @P5 LDG.E.U16 R5, desc[UR10][R118.64] ;  /* 0x0000000a76055981 */ /* 0x000ea8000c1e1500 */
[----:B------:R-:W3:Y:S04]  /*33a0*/  @P5 LDG.E.U16 R7, desc[UR10][R116.64] ;  /* 0x0000000a74075981 */ /* 0x000ee8000c1e1500 */
[----:B------:R-:W4:Y:S04]  /*33b0*/  @P5 LDG.E.U16 R15, desc[UR10][R114.64] ;  /* 0x0000000a720f5981 */ /* 0x000f28000c1e1500 */
[----:B------:R-:W5:Y:S04]  /*33c0*/  @P5 LDG.E.U16 R17, desc[UR10][R112.64] ;  /* 0x0000000a70115981 */ /* 0x000f68000c1e1500 */
        /* <DEDUP_REMOVED lines=11> */
[----:B------:R-:W5:Y:S01]  /*3480*/  @P5 LDG.E.U16 R39, desc[UR10][R88.64] ;  /* 0x0000000a58275981 */ /* 0x000f62000c1e1500 */
[----:B------:R-:W-:Y:S01]  /*3490*/  SHF.R.S32.HI R4, RZ, 0x6, R0 ;  /* 0x00000006ff047819 */ /* 0x000fe20000011400 */
[----:B------:R-:W-:Y:S01]  /*34a0*/  UIADD3 UR76, UPT, UPT, UR7, 0x100, URZ ;  /* 0x00000100074c7890 */ /* 0x000fe2000fffe0ff */
[----:B------:R-:W-:Y:S01]  /*34b0*/  SHF.L.U32 R72, R0, 0x1, RZ ;  /* 0x0000000100487819 */ /* 0x000fe200000006ff */
[----:B------:R0:W1:Y:S01]  /*34c0*/  LDS R155, [R73+0x8000] ;  /* 0x00800000499b7984 */ /* 0x0000620000000800 */
[----:B------:R-:W-:Y:S01]  /*34d0*/  SGXT R4, R4, 0x1 ;  /* 0x000000010404781a */ /* 0x000fe20000000200 */
[----:B------:R-:W-:Y:S01]  /*34e0*/  UIADD3 UR77, UPT, UPT, UR77, UR34, UR76 ;  /* 0x000000224d4d7290 */ /* 0x000fe2000fffe04c */
[----:B------:R-:W-:-:S02]  /*34f0*/  F2FP.F16.F32.PACK_AB R8, R11, R8 ;  /* 0x000000080b08723e */ /* 0x000fc400000000ff */
[----:B------:R-:W-:Y:S01]  /*3500*/  LOP3.LUT R41, R4, 0x90, RZ, 0xc0, !PT ;  /* 0x0000009004297812 */ /* 0x000fe200078ec0ff */
[----:B------:R-:W-:Y:S01]  /*3510*/  FADD R4, -R85, -INF ;  /* 0xff80000055047421 */ /* 0x000fe20000000100 */
[----:B------:R-:W-:Y:S02]  /*3520*/  F2FP.F16.F32.PACK_AB R9, R10, R9 ;  /* 0x000000090a09723e */ /* 0x000fe400000000ff */
[----:B------:R-:W-:Y:S01]  /*3530*/  LOP3.LUT R72, R41, 0x17e, R72, 0x78, !PT ;  /* 0x0000017e29487812 */ /* 0x000fe200078e7848 */
[----:B------:R-:W-:Y:S01]  /*3540*/  BAR.SYNC.DEFER_BLOCKING 0x0 ;  /* 0x0000000000007b1d */ /* 0x000fe20000010000 */
[----:B------:R-:W-:-:S05]  /*3550*/  FMUL R150, R4, 1.4426950216293334961 ;  /* 0x3fb8aa3b04967820 */ /* 0x000fca0000400000 */
[----:B--2---:R0:W-:Y:S04]  /*3560*/  STS.U16 [R72+UR6+0x8000], R5 ;  /* 0x0080000548007988 */ /* 0x0041e80008000406 */
[----:B---3--:R0:W-:Y:S04]  /*3570*/  STS.U16 [R72+UR6+0x8200], R7 ;  /* 0x0082000748007988 */ /* 0x0081e80008000406 */
[----:B----4-:R0:W-:Y:S04]  /*3580*/  STS.U16 [R72+UR6+0x8400], R15 ;  /* 0x0084000f48007988 */ /* 0x0101e80008000406 */
[----:B-----5:R0:W-:Y:S04]  /*3590*/  STS.U16 [R72+UR6+0x8600], R17 ;  /* 0x0086001148007988 */ /* 0x0201e80008000406 */
        /* <DEDUP_REMOVED lines=12> */
[----:B-1----:R-:W-:Y:S05]  /*3660*/  BRA.U !UP0, `(.L_x_9) ;  /* 0x0000000108087547 */ /* 0x002fea000b800000 */
[----:B------:R1:W-:Y:S01]  /*3670*/  STTM.16dp32bit_t0_t15.x2 tmem[UR77], R8 ;  /* 0x00000008000079ed */ /* 0x0003e2000888004d */
[----:B------:R1:W-:Y:S02]  /*3680*/  STTM.16dp32bit_t16_t31.x2 tmem[UR77+0x2], R8 ;  /* 0x00000208000079ed */ /* 0x0003e400088a004d */
.L_x_9:
[----:B------:R-:W2:Y:S02]  /*3690*/  FENCE.VIEW.ASYNC.T ;  /* 0x00000000000073c6 */ /* 0x000ea40000000200 */
[----:B--2---:R-:W-:Y:S06]  /*36a0*/  BAR.SYNC.DEFER_BLOCKING 0x0 ;  /* 0x0000000000007b1d */ /* 0x004fec0000010000 */
[----:B------:R-:W2:Y:S01]  /*36b0*/  MUFU.EX2 R150, R150 ;  /* 0x0000009600967308 */ /* 0x000ea20000000800 */
[----:B01----:R-:W0:Y:S01]  /*36c0*/  LDTM.16dp32bit_t0_t15.x64 R4, tmem[UR8] ;  /* 0x00000008000479ee */ /* 0x003e220008b00000 */
[----:B------:R-:W1:Y:S01]  /*36d0*/  LDTM.16dp32bit_t16_t31.x64 R4, tmem[UR8+0x40] ;  /* 0x00004008000479ee */ /* 0x000e620008b20000 */
[----:B------:R-:W-:Y:S01]  /*36e0*/  NOP ;  /* 0x0000000000007918 */ /* 0x000fe20000000000 */
[----:B------:R-:W-:Y:S05]  /*36f0*/  BRA.U !UP0, `(.L_x_10) ;  /* 0x0000000508087547 */ /* 0x000fea000b800000 */
[C---:B012---:R-:W-:Y:S01]  /*3700*/  FMUL R4, R150.reuse, R4 ;  /* 0x0000000496047220 */ /* 0x047fe20000400000 */
[C---:B------:R-:W-:Y:S01]  /*3710*/  FMUL R5, R150.reuse, R5 ;  /* 0x0000000596057220 */ /* 0x040fe20000400000 */
        /* <DEDUP_REMOVED lines=61> */
[----:B------:R-:W-:-:S04]  /*3af0*/  FMUL R67, R150, R67 ;  /* 0x0000004396437220 */ /* 0x000fc80000400000 */
[----:B------:R3:W-:Y:S01]  /*3b00*/  STTM.16dp32bit_t0_t15.x64 tmem[UR8], R4 ;  /* 0x00000004000079ed */ /* 0x0007e20008b00008 */
[----:B------:R3:W-:Y:S02]  /*3b10*/  STTM.16dp32bit_t16_t31.x64 tmem[UR8+0x40], R4 ;  /* 0x00004004000079ed */ /* 0x0007e40008b20008 */
.L_x_10:
[----:B-1----:R-:W1:Y:S02]  /*3b20*/  FENCE.VIEW.ASYNC.T ;  /* 0x00000000000073c6 */ /* 0x002e640000000200 */
[----:B-1----:R-:W-:Y:S01]  /*3b30*/  BAR.SYNC.DEFER_BLOCKING 0x0 ;  /* 0x0000000000007b1d */ /* 0x002fe20000010000 */
[----:B------:R-:W-:Y:S01]  /*3b40*/  UIADD3 UR13, UPT, UPT, UR13, -0x10, URZ ;  /* 0xfffffff00d0d7890 */ /* 0x000fe2000fffe0ff */
[----:B--2---:R-:W-:Y:S01]  /*3b50*/  FADD R150, R150, R155 ;  /* 0x0000009b96967221 */ /* 0x004fe20000000000 */
[----:B------:R-:W-:Y:S02]  /*3b60*/  IMAD.MOV.U32 R165, RZ, RZ, RZ ;  /* 0x000000ffffa57224 */ /* 0x000fe400078e00ff */
[----:B------:R-:W-:Y:S02]  /*3b70*/  UISETP.GE.AND UP0, UPT, UR13, 0x1, UPT ;  /* 0x000000010d00788c */ /* 0x000fe4000bf06270 */
[----:B------:R-:W-:Y:S01]  /*3b80*/  IMAD.U32 R162, RZ, RZ, UR13 ;  /* 0x0000000dffa27e24 */ /* 0x000fe2000f8e00ff */
[----:B------:R1:W-:Y:S06]  /*3b90*/  MEMBAR.ALL.CTA ;  /* 0x0000000000007992 */ /* 0x0003ec0000008000 */
[----:B-1----:R-:W1:Y:S02]  /*3ba0*/  FENCE.VIEW.ASYNC.S ;  /* 0x00000000000073c6 */ /* 0x002e640000000000 */
[----:B-1----:R-:W-:Y:S06]  /*3bb0*/  BAR.SYNC.DEFER_BLOCKING 0x0 ;  /* 0x0000000000007b1d */ /* 0x002fec0000010000 */
[----:B------:R-:W-:Y:S05]  /*3bc0*/  BRA.U !UP2, `(.L_x_11) ;  /* 0x000000010a247547 */ /* 0x000fea000b800000 */
[----:B------:R-:W-:Y:S01]  /*3bd0*/  ULOP3.LUT UR13, UR5, 0xc0004010, URZ, 0xfc, !UPT ;  /* 0xc0004010050d7892 */ /* 0x000fe2000f8efcff */
[----:B------:R-:W-:Y:S01]  /*3be0*/  UMOV UR14, UR4 ;  /* 0x00000004000e7c82 */ /* 0x000fe20008000000 */
[----:B------:R-:W-:Y:S01]  /*3bf0*/  UMOV UR15, URZ ;  /* 0x000000ff000f7c82 */ /* 0x000fe20008000000 */
[----:B------:R-:W-:Y:S01]  /*3c00*/  UMOV UR16, 0x0 ;  /* 0x0000000000107882 */ /* 0x000fe20000000000 */
[----:B------:R-:W-:Y:S01]  /*3c10*/  UMOV UR17, 0x4400010 ;  /* 0x0440001000117882 */ /* 0x000fe20000000000 */
[----:B------:R-:W-:-:S04]  /*3c20*/  UMOV UR5, UR14 ;  /* 0x0000000e00057c82 */ /* 0x000fc80008000000 */
[----:B------:R1:W-:Y:S01]  /*3c30*/  UTCHMMA tmem[UR76], gdesc[UR12], tmem[UR7], tmem[UR16], idesc[UR17], UPT ;  /* 0x00ff100c4c0079ea */ /* 0x0003e2000b800007 */
[----:B------:R1:W-:Y:S01]  /*3c40*/  UTCBAR [UR5], URZ ;  /* 0x000000ff050073e9 */ /* 0x0003e200080000ff */
[----:B------:R-:W-:Y:S01]  /*3c50*/  NOP ;  /* 0x0000000000007918 */ /* 0x000fe20000000000 */
.L_x_11:
[----:B------:R-:W-:Y:S02]  /*3c60*/  FSEL R85, R85, -INF , P5 ;  /* 0xff80000055557808 */ /* 0x000fe40002800000 */
[----:B------:R-:W-:Y:S01]  /*3c70*/  FSEL R150, R150, 1, P5 ;  /* 0x3f80000096967808 */ /* 0x000fe20002800000 */
[----:B------:R-:W-:Y:S06]  /*3c80*/  BRA.U !UP0, `(.L_x_12) ;  /* 0x00000019088c7547 */ /* 0x000fec000b800000 */
[----:B0--3--:R-:W-:Y:S01]  /*3c90*/  IMAD.U32 R4, RZ, RZ, UR6 ;  /* 0x00000006ff047e24 */ /* 0x009fe2000f8e00ff */
[----:B------:R-:W-:Y:S01]  /*3ca0*/  SHF.R.U32.HI R153, RZ, 0x4, R152 ;  /* 0x00000004ff997819 */ /* 0x000fe20000011698 */
[----:B------:R-:W-:Y:S01]  /*3cb0*/  UISETP.NE.U32.AND UP0, UPT, UR35, URZ, UPT ;  /* 0x000000ff2300728c */ /* 0x000fe2000bf05070 */
[----:B------:R-:W-:Y:S01]  /*3cc0*/  IMAD.SHL.U32 R151, R151, 0x10, RZ ;  /* 0x0000001097977824 */ /* 0x000fe200078e00ff */
[----:B-1----:R-:W-:Y:S01]  /*3cd0*/  USHF.L.U32 UR5, UR39, 0x4, URZ ;  /* 0x0000000427057899 */ /* 0x002fe200080006ff */
[----:B------:R-:W-:Y:S01]  /*3ce0*/  SHF.R.U32.HI R4, RZ, 0x4, R4 ;  /* 0x00000004ff047819 */ /* 0x000fe20000011604 */
[----:B------:R-:W-:Y:S01]  /*3cf0*/  IMAD.MOV.U32 R22, RZ, RZ, R85 ;  /* 0x000000ffff167224 */ /* 0x000fe200078e0055 */
[----:B------:R-:W-:Y:S01]  /*3d00*/  SGXT.U32 R153, R153, 0xe ;  /* 0x0000000e9999781a */ /* 0x000fe20000000000 */
[----:B------:R-:W-:Y:S01]  /*3d10*/  IMAD.MOV.U32 R154, RZ, RZ, 0x1 ;  /* 0x00000001ff9a7424 */ /* 0x000fe200078e00ff */
[----:B------:R-:W-:Y:S02]  /*3d20*/  SGXT.U32 R152, R4, 0xe ;  /* 0x0000000e0498781a */ /* 0x000fe40000000000 */
[----:B------:R-:W-:-:S02]  /*3d30*/  CS2R R4, SRZ ;  /* 0x0000000000047805 */ /* 0x000fc4000001ff00 */
[----:B------:R-:W-:Y:S01]  /*3d40*/  IADD3 R7, P6, PT, R153, 0x2, RZ ;  /* 0x0000000299077810 */ /* 0x000fe20007fde0ff */
[----:B------:R-:W-:Y:S01]  /*3d50*/  IMAD.U32 R163, RZ, RZ, UR5 ;  /* 0x00000005ffa37e24 */ /* 0x000fe2000f8e00ff */
[----:B------:R-:W-:Y:S02]  /*3d60*/  IADD3 R6, P5, PT, R152, 0x80, RZ ;  /* 0x0000008098067810 */ /* 0x000fe40007fbe0ff */
[----:B------:R-:W-:Y:S02]  /*3d70*/  CS2R R164, SRZ ;  /* 0x0000000000a47805 */ /* 0x000fe4000001ff00 */
[----:B------:R-:W-:Y:S01]  /*3d80*/  R2UR UR12, R7 ;  /* 0x00000000070c72ca */ /* 0x000fe200000e0000 */
[----:B------:R-:W-:Y:S01]  /*3d90*/  IMAD.MOV.U32 R155, RZ, RZ, RZ ;  /* 0x000000ffff9b7224 */ /* 0x000fe200078e00ff */
[----:B------:R-:W-:Y:S01]  /*3da0*/  IADD3.X R4, PT, PT, R4, 0x40004040, RZ, P6, !PT ;  /* 0x4000404004047810 */ /* 0x000fe200037fe4ff */
[----:B------:R-:W-:Y:S01]  /*3db0*/  IMAD.MOV.U32 R157, RZ, RZ, R151 ;  /* 0x000000ffff9d7224 */ /* 0x000fe200078e0097 */
[----:B------:R-:W-:Y:S01]  /*3dc0*/  IADD3 R7, P6, PT, R6, 0x80, RZ ;  /* 0x0000008006077810 */ /* 0x000fe20007fde0ff */
[----:B------:R-:W-:Y:S01]  /*3dd0*/  IMAD.U32 R159, RZ, RZ, UR5 ;  /* 0x00000005ff9f7e24 */ /* 0x000fe2000f8e00ff */
[----:B------:R-:W-:-:S02]  /*3de0*/  IADD3.X R5, PT, PT, R5, 0x40004040, RZ, P5, !PT ;  /* 0x4000404005057810 */ /* 0x000fc40002ffe4ff */
[----:B------:R-:W-:Y:S02]  /*3df0*/  R2UR UR13, R4 ;  /* 0x00000000040d72ca */ /* 0x000fe400000e0000 */
[C---:B------:R-:W-:Y:S01]  /*3e00*/  IADD3 R8, P5, PT, R6.reuse, 0x100, RZ ;  /* 0x0000010006087810 */ /* 0x040fe20007fbe0ff */
[--C-:B------:R-:W-:Y:S01]  /*3e10*/  IMAD.X R4, RZ, RZ, R5.reuse, P6 ;  /* 0x000000ffff047224 */ /* 0x100fe200030e0605 */
[----:B------:R-:W-:Y:S02]  /*3e20*/  IADD3 R9, P6, PT, R6, 0x180, RZ ;  /* 0x0000018006097810 */ /* 0x000fe40007fde0ff */
[----:B------:R-:W-:Y:S01]  /*3e30*/  R2UR UR14, R7 ;  /* 0x00000000070e72ca */ /* 0x000fe200000e0000 */
[--C-:B------:R-:W-:Y:S01]  /*3e40*/  IMAD.X R7, RZ, RZ, R5.reuse, P5 ;  /* 0x000000ffff077224 */ /* 0x100fe200028e0605 */
[----:B------:R-:W-:Y:S01]  /*3e50*/  R2UR UR16, R8 ;  /* 0x00000000081072ca */ /* 0x000fe200000e0000 */
[----:B------:R-:W-:Y:S01]  /*3e60*/  IMAD.X R8, RZ, RZ, R5, P6 ;  /* 0x000000ffff087224 */ /* 0x000fe200030e0605 */
[----:B------:R-:W-:-:S02]  /*3e70*/  IADD3 R10, P5, PT, R6, 0x200, RZ ;  /* 0x00000200060a7810 */ /* 0x000fc40007fbe0ff */
[----:B------:R-:W-:Y:S01]  /*3e80*/  IADD3 R11, P6, PT, R6, 0x280, RZ ;  /* 0x00000280060b7810 */ /* 0x000fe20007fde0ff */
[----:B------:R-:W-:Y:S01]  /*3e90*/  UIADD3.64 UR44, UPT, UPT, UR12, 0x2, URZ ;  /* 0x000000020c2c7897 */ /* 0x000fe2000fffe0ff */
[----:B------:R-:W-:Y:S01]  /*3ea0*/  R2UR UR18, R9 ;  /* 0x00000000091272ca */ /* 0x000fe200000e0000 */
[--C-:B------:R-:W-:Y:S01]  /*3eb0*/  IMAD.X R9, RZ, RZ, R5.reuse, P5 ;  /* 0x000000ffff097224 */ /* 0x100fe200028e0605 */
[----:B------:R-:W-:Y:S01]  /*3ec0*/  R2UR UR20, R10 ;  /* 0x000000000a1472ca */ /* 0x000fe200000e0000 */
[--C-:B------:R-:W-:Y:S01]  /*3ed0*/  IMAD.X R10, RZ, RZ, R5.reuse, P6 ;  /* 0x000000ffff0a7224 */ /* 0x100fe200030e0605 */
[C---:B------:R-:W-:Y:S01]  /*3ee0*/  IADD3 R12, P5, PT, R6.reuse, 0x300, RZ ;  /* 0x00000300060c7810 */ /* 0x040fe20007fbe0ff */
[----:B------:R-:W-:Y:S01]  /*3ef0*/  UIADD3.64 UR46, UPT, UPT, UR12, 0x4, URZ ;  /* 0x000000040c2e7897 */ /* 0x000fe2000fffe0ff */
[C---:B------:R-:W-:Y:S01]  /*3f00*/  IADD3 R13, P6, PT, R6.reuse, 0x380, RZ ;  /* 0x00000380060d7810 */ /* 0x040fe20007fde0ff */
[----:B------:R-:W-:Y:S01]  /*3f10*/  UIADD3.64 UR48, UPT, UPT, UR12, 0x7e, URZ ;  /* 0x0000007e0c307897 */ /* 0x000fe2000fffe0ff */
[----:B------:R-:W-:Y:S01]  /*3f20*/  R2UR UR22, R11 ;  /* 0x000000000b1672ca */ /* 0x000fe200000e0000 */
[----:B------:R-:W-:Y:S01]  /*3f30*/  UIADD3.64 UR50, UPT, UPT, UR12, 0x80, URZ ;  /* 0x000000800c327897 */ /* 0x000fe2000fffe0ff */
[----:B------:R-:W-:Y:S01]  /*3f40*/  IADD3.X R11, PT, PT, R5, RZ, RZ, P5, !PT ;  /* 0x000000ff050b7210 */ /* 0x000fe20002ffe4ff */
[----:B------:R-:W-:Y:S01]  /*3f50*/  UIADD3.64 UR52, UPT, UPT, UR12, 0x82, URZ ;  /* 0x000000820c347897 */ /* 0x000fe2000fffe0ff */
[----:B------:R-:W-:Y:S01]  /*3f60*/  IADD3 R14, P5, PT, R6, 0x400, RZ ;  /* 0x00000400060e7810 */ /* 0x000fe20007fbe0ff */
[----:B------:R-:W-:Y:S01]  /*3f70*/  UIADD3.64 UR54, UPT, UPT, UR12, 0x84, URZ ;  /* 0x000000840c367897 */ /* 0x000fe2000fffe0ff */
[----:B------:R-:W-:Y:S01]  /*3f80*/  R2UR UR24, R12 ;  /* 0x000000000c1872ca */ /* 0x000fe200000e0000 */
[--C-:B------:R-:W-:Y:S01]  /*3f90*/  IMAD.X R12, RZ, RZ, R5.reuse, P6 ;  /* 0x000000ffff0c7224 */ /* 0x100fe200030e0605 */
[C---:B------:R-:W-:Y:S01]  /*3fa0*/  IADD3 R16, P6, PT, R6.reuse, 0x480, RZ ;  /* 0x0000048006107810 */ /* 0x040fe20007fde0ff */
[--C-:B------:R-:W-:Y:S01]  /*3fb0*/  IMAD.X R15, RZ, RZ, R5.reuse, P5 ;  /* 0x000000ffff0f7224 */ /* 0x100fe200028e0605 */
[----:B------:R-:W-:Y:S01]  /*3fc0*/  IADD3 R17, P5, PT, R6, 0x500, RZ ;  /* 0x0000050006117810 */ /* 0x000fe20007fbe0ff */
[----:B------:R-:W-:Y:S01]  /*3fd0*/  UIADD3.64 UR56, UPT, UPT, UR12, 0xfe, URZ ;  /* 0x000000fe0c387897 */ /* 0x000fe2000fffe0ff */
[----:B------:R-:W-:Y:S01]  /*3fe0*/  R2UR UR26, R13 ;  /* 0x000000000d1a72ca */ /* 0x000fe200000e0000 */
[--C-:B------:R-:W-:Y:S01]  /*3ff0*/  IMAD.X R13, RZ, RZ, R5.reuse, P6 ;  /* 0x000000ffff0d7224 */ /* 0x100fe200030e0605 */
[----:B------:R-:W-:Y:S01]  /*4000*/  R2UR UR30, R16 ;  /* 0x00000000101e72ca */ /* 0x000fe200000e0000 */
[----:B------:R-:W-:Y:S01]  /*4010*/  UIADD3.64 UR58, UPT, UPT, UR12, 0x100, URZ ;  /* 0x000001000c3a7897 */ /* 0x000fe2000fffe0ff */
[----:B------:R-:W-:Y:S01]  /*4020*/  IADD3 R16, P6, PT, R6, 0x580, RZ ;  /* 0x0000058006107810 */ /* 0x000fe20007fde0ff */
[----:B------:R-:W-:Y:S01]  /*4030*/  UIADD3.64 UR60, UPT, UPT, UR12, 0x102, URZ ;  /* 0x000001020c3c7897 */ /* 0x000fe2000fffe0ff */
[----:B------:R-:W-:Y:S01]  /*4040*/  R2UR UR28, R14 ;  /* 0x000000000e1c72ca */ /* 0x000fe200000e0000 */
[--C-:B------:R-:W-:Y:S01]  /*4050*/  IMAD.X R14, RZ, RZ, R5.reuse, P5 ;  /* 0x000000ffff0e7224 */ /* 0x100fe200028e0605 */
[C---:B------:R-:W-:Y:S01]  /*4060*/  IADD3 R18, P5, PT, R6.reuse, 0x600, RZ ;  /* 0x0000060006127810 */ /* 0x040fe20007fbe0ff */
[----:B------:R-:W-:Y:S01]  /*4070*/  UIADD3.64 UR62, UPT, UPT, UR12, 0x104, URZ ;  /* 0x000001040c3e7897 */ /* 0x000fe2000fffe0ff */
[----:B------:R-:W-:Y:S01]  /*4080*/  R2UR UR32, R17 ;  /* 0x00000000112072ca */ /* 0x000fe200000e0000 */
[--C-:B------:R-:W-:Y:S01]  /*4090*/  IMAD.X R17, RZ, RZ, R5.reuse, P6 ;  /* 0x000000ffff117224 */ /* 0x100fe200030e0605 */
[C---:B------:R-:W-:Y:S01]  /*40a0*/  IADD3 R20, P6, PT, R6.reuse, 0x680, RZ ;  /* 0x0000068006147810 */ /* 0x040fe20007fde0ff */
[--C-:B------:R-:W-:Y:S01]  /*40b0*/  IMAD.X R19, RZ, RZ, R5.reuse, P5 ;  /* 0x000000ffff137224 */ /* 0x100fe200028e0605 */
[C---:B------:R-:W-:Y:S01]  /*40c0*/  R2UR UR34, R6.reuse ;  /* 0x00000000062272ca */ /* 0x040fe200000e0000 */
[----:B------:R-:W-:Y:S01]  /*40d0*/  UIADD3.64 UR64, UPT, UPT, UR12, 0x17e, URZ ;  /* 0x0000017e0c407897 */ /* 0x000fe2000fffe0ff */
[----:B------:R-:W-:Y:S01]  /*40e0*/  IADD3 R6, P5, PT, R6, 0x700, RZ ;  /* 0x0000070006067810 */ /* 0x000fe20007fbe0ff */
[----:B------:R-:W-:Y:S01]  /*40f0*/  UIADD3.64 UR66, UPT, UPT, UR12, 0x180, URZ ;  /* 0x000001800c427897 */ /* 0x000fe2000fffe0ff */
[----:B------:R-:W-:Y:S01]  /*4100*/  R2UR UR15, R4 ;  /* 0x00000000040f72ca */ /* 0x000fe200000e0000 */
[----:B------:R-:W-:Y:S01]  /*4110*/  IMAD.X R4, RZ, RZ, R5, P6 ;  /* 0x000000ffff047224 */ /* 0x000fe200030e0605 */
[C---:B------:R-:W-:Y:S01]  /*4120*/  R2UR UR35, R5.reuse ;  /* 0x00000000052372ca */ /* 0x040fe200000e0000 */
[----:B------:R-:W-:Y:S01]  /*4130*/  UIADD3.64 UR68, UPT, UPT, UR12, 0x182, URZ ;  /* 0x000001820c447897 */ /* 0x000fe2000fffe0ff */
[----:B------:R-:W-:Y:S01]  /*4140*/  IADD3.X R5, PT, PT, R5, RZ, RZ, P5, !PT ;  /* 0x000000ff05057210 */ /* 0x000fe20002ffe4ff */
[----:B------:R-:W-:Y:S01]  /*4150*/  UIADD3.64 UR70, UPT, UPT, UR12, 0x184, URZ ;  /* 0x000001840c467897 */ /* 0x000fe2000fffe0ff */
[----:B------:R-:W-:Y:S01]  /*4160*/  R2UR UR41, R4 ;  /* 0x00000000042972ca */ /* 0x000fe200000e0000 */
[----:B------:R-:W-:Y:S01]  /*4170*/  VIADD R4, R71, 0xc000 ;  /* 0x0000c00047047836 */ /* 0x000fe20000000000 */
[----:B------:R-:W-:-:S02]  /*4180*/  R2UR UR36, R16 ;  /* 0x00000000102472ca */ /* 0x000fc400000e0000 */
[----:B------:R-:W-:Y:S02]  /*4190*/  R2UR UR38, R18 ;  /* 0x00000000122672ca */ /* 0x000fe400000e0000 */
[----:B------:R-:W-:Y:S02]  /*41a0*/  R2UR UR40, R20 ;  /* 0x00000000142872ca */ /* 0x000fe400000e0000 */
[----:B------:R-:W-:Y:S02]  /*41b0*/  R2UR UR42, R6 ;  /* 0x00000000062a72ca */ /* 0x000fe400000e0000 */
[----:B------:R-:W-:Y:S02]  /*41c0*/  R2UR UR17, R7 ;  /* 0x00000000071172ca */ /* 0x000fe400000e0000 */
[----:B------:R-:W-:Y:S02]  /*41d0*/  R2UR UR19, R8 ;  /* 0x00000000081372ca */ /* 0x000fe400000e0000 */
        /* <DEDUP_REMOVED lines=10> */
[----:B------:R-:W-:-:S04]  /*4280*/  SHF.R.U32.HI R4, RZ, 0x4, R4 ;  /* 0x00000004ff047819 */ /* 0x000fc80000011604 */
[----:B------:R-:W-:-:S09]  /*4290*/  SGXT.U32 R156, R4, 0xe ;  /* 0x0000000e049c781a */ /* 0x000fd20000000000 */
.L_x_17:
[----:B------:R-:W-:Y:S01]  /*42a0*/  MOV R5, R87 ;  /* 0x0000005700057202 */ /* 0x000fe20000000f00 */
[----:B------:R-:W-:Y:S02]  /*42b0*/  IMAD.MOV.U32 R4, RZ, RZ, R86 ;  /* 0x000000ffff047224 */ /* 0x000fe400078e0056 */
[----:B------:R-:W-:-:S04]  /*42c0*/  IMAD.WIDE R12, R157, 0x2, R134 ;  /* 0x000000029d0c7825 */ /* 0x000fc800078e0286 */
[C---:B------:R-:W-:Y:S01]  /*42d0*/  IMAD.WIDE R14, R157.reuse, 0x2, R132 ;  /* 0x000000029d0e7825 */ /* 0x040fe200078e0284 */
[----:B------:R0:W2:Y:S03]  /*42e0*/  LDG.E.U16 R28, desc[UR10][R12.64] ;  /* 0x0000000a0c1c7981 */ /* 0x0000a6000c1e1500 */
[C---:B------:R-:W-:Y:S01]  /*42f0*/  IMAD.WIDE R6, R157.reuse, 0x2, R148 ;  /* 0x000000029d067825 */ /* 0x040fe200078e0294 */
[----:B------:R1:W3:Y:S03]  /*4300*/  LDG.E.U16 R27, desc[UR10][R14.64] ;  /* 0x0000000a0e1b7981 */ /* 0x0002e6000c1e1500 */
[C---:B------:R-:W-:Y:S01]  /*4310*/  IMAD.WIDE R8, R157.reuse, 0x2, R146 ;  /* 0x000000029d087825 */ /* 0x040fe200078e0292 */
[----:B------:R4:W5:Y:S03]  /*4320*/  LDG.E.U16 R23, desc[UR10][R6.64] ;  /* 0x0000000a06177981 */ /* 0x000966000c1e1500 */
[C---:B------:R-:W-:Y:S01]  /*4330*/  IMAD.WIDE R10, R157.reuse, 0x2, R144 ;  /* 0x000000029d0a7825 */ /* 0x040fe200078e0290 */
[----:B------:R0:W3:Y:S03]  /*4340*/  LDG.E.U16 R26, desc[UR10][R8.64] ;  /* 0x0000000a081a7981 */ /* 0x0000e6000c1e1500 */
[C---:B------:R-:W-:Y:S01]  /*4350*/  IMAD.WIDE R16, R157.reuse, 0x2, R130 ;  /* 0x000000029d107825 */ /* 0x040fe200078e0282 */
[----:B------:R0:W3:Y:S03]  /*4360*/  LDG.E.U16 R25, desc[UR10][R10.64] ;  /* 0x0000000a0a197981 */ /* 0x0000e6000c1e1500 */
[C---:B------:R-:W-:Y:S01]  /*4370*/  IMAD.WIDE R4, R157.reuse, 0x2, R4 ;  /* 0x000000029d047825 */ /* 0x040fe200078e0204 */
[----:B------:R-:W3:Y:S03]  /*4380*/  LDG.E.U16 R30, desc[UR10][R16.64] ;  /* 0x0000000a101e7981 */ /* 0x000ee6000c1e1500 */
[C---:B------:R-:W-:Y:S01]  /*4390*/  IMAD.WIDE R18, R157.reuse, 0x2, R128 ;  /* 0x000000029d127825 */ /* 0x040fe200078e0280 */
[----:B------:R4:W3:Y:S03]  /*43a0*/  LDG.E.U16 R24, desc[UR10][R4.64] ;  /* 0x0000000a04187981 */ /* 0x0008e6000c1e1500 */
[----:B0-----:R-:W-:-:S02]  /*43b0*/  IMAD.WIDE R12, R157, 0x2, R142 ;  /* 0x000000029d0c7825 */ /* 0x001fc400078e028e */
[----:B------:R-:W5:Y:S02]  /*43c0*/  LDG.E.U16 R19, desc[UR10][R18.64] ;  /* 0x0000000a12137981 */ /* 0x000f64000c1e1500 */
[C---:B-1----:R-:W-:Y:S02]  /*43d0*/  IMAD.WIDE R14, R157.reuse, 0x2, R126 ;  /* 0x000000029d0e7825 */ /* 0x042fe400078e027e */
[----:B------:R-:W5:Y:S02]  /*43e0*/  LDG.E.U16 R12, desc[UR10][R12.64] ;  /* 0x0000000a0c0c7981 */ /* 0x000f64000c1e1500 */
[C---:B----4-:R-:W-:Y:S02]  /*43f0*/  IMAD.WIDE R6, R157.reuse, 0x2, R140 ;  /* 0x000000029d067825 */ /* 0x050fe400078e028c */
[----:B------:R-:W4:Y:S02]  /*4400*/  LDG.E.U16 R14, desc[UR10][R14.64] ;  /* 0x0000000a0e0e7981 */ /* 0x000f24000c1e1500 */
[----:B------:R-:W-:-:S02]  /*4410*/  IMAD.WIDE R20, R157, 0x2, R124 ;  /* 0x000000029d147825 */ /* 0x000fc400078e027c */
[----:B------:R-:W4:Y:S02]  /*4420*/  LDG.E.U16 R7, desc[UR10][R6.64] ;  /* 0x0000000a06077981 */ /* 0x000f24000c1e1500 */
[C---:B------:R-:W-:Y:S02]  /*4430*/  IMAD.WIDE R8, R157.reuse, 0x2, R138 ;  /* 0x000000029d087825 */ /* 0x040fe400078e028a */
[----:B------:R-:W4:Y:S02]  /*4440*/  LDG.E.U16 R21, desc[UR10][R20.64] ;  /* 0x0000000a14157981 */ /* 0x000f24000c1e1500 */
[C---:B------:R-:W-:Y:S02]  /*4450*/  IMAD.WIDE R10, R157.reuse, 0x2, R122 ;  /* 0x000000029d0a7825 */ /* 0x040fe400078e027a */
[----:B------:R-:W4:Y:S02]  /*4460*/  LDG.E.U16 R8, desc[UR10][R8.64] ;  /* 0x0000000a08087981 */ /* 0x000f24000c1e1500 */
[----:B------:R-:W-:-:S02]  /*4470*/  IMAD.WIDE R4, R157, 0x2, R136 ;  /* 0x000000029d047825 */ /* 0x000fc400078e0288 */
[----:B------:R-:W4:Y:S02]  /*4480*/  LDG.E.U16 R10, desc[UR10][R10.64] ;  /* 0x0000000a0a0a7981 */ /* 0x000f24000c1e1500 */
[----:B------:R-:W-:Y:S02]  /*4490*/  IMAD.WIDE R16, R157, 0x2, R120 ;  /* 0x000000029d107825 */ /* 0x000fe400078e0278 */
[----:B------:R-:W4:Y:S04]  /*44a0*/  LDG.E.U16 R5, desc[UR10][R4.64] ;  /* 0x0000000a04057981 */ /* 0x000f28000c1e1500 */
[----:B------:R-:W4:Y:S01]  /*44b0*/  LDG.E.U16 R17, desc[UR10][R16.64] ;  /* 0x0000000a10117981 */ /* 0x000f22000c1e1500 */
[----:B------:R-:W-:Y:S02]  /*44c0*/  UMOV UR72, 0x1 ;  /* 0x0000000100487882 */ /* 0x000fe40000000000 */
[----:B------:R-:W-:-:S04]  /*44d0*/  @!UP1 UIADD3 UR72, UPT, UPT, -UR72, 0x100000, URZ ;  /* 0x0010000048489890 */ /* 0x000fc8000fffe1ff */
[----:B------:R-:W-:Y:S02]  /*44e0*/  @!UP1 USHF.L.U32 UR73, UR72, 0xb, URZ ;  /* 0x0000000b48499899 */ /* 0x000fe400080006ff */
[----:B------:R-:W-:Y:S01]  /*44f0*/  @!UP1 USHF.L.U32 UR72, UR72, 0x1, URZ ;  /* 0x0000000148489899 */ /* 0x000fe200080006ff */
[----:B------:R-:W-:Y:S01]  /*4500*/  VOTEU.ALL UP2, P2 ;  /* 0x0000000000ff7886 */ /* 0x000fe20001040000 */
[----:B--2---:R0:W-:Y:S04]  /*4510*/  STS.U16 [R83+UR6+0xa400], R28 ;  /* 0x00a4001c53007988 */ /* 0x0041e80008000406 */
[----:B---3--:R0:W-:Y:S04]  /*4520*/  STS.U16 [R83+UR6+0xa000], R24 ;  /* 0x00a0001853007988 */ /* 0x0081e80008000406 */
[----:B-----5:R0:W-:Y:S04]  /*4530*/  STS.U16 [R82+UR6+0xa080], R23 ;  /* 0x00a0801752007988 */ /* 0x0201e80008000406 */
[----:B------:R0:W-:Y:S04]  /*4540*/  STS.U16 [R82+UR6+0xa480], R27 ;  /* 0x00a4801b52007988 */ /* 0x0001e80008000406 */
[----:B------:R0:W-:Y:S04]  /*4550*/  STS.U16 [R81+UR6+0xa100], R26 ;  /* 0x00a1001a51007988 */ /* 0x0001e80008000406 */
[----:B------:R0:W-:Y:S04]  /*4560*/  STS.U16 [R81+UR6+0xa500], R30 ;  /* 0x00a5001e51007988 */ /* 0x0001e80008000406 */
[----:B------:R0:W-:Y:S04]  /*4570*/  STS.U16 [R80+UR6+0xa180], R25 ;  /* 0x00a1801950007988 */ /* 0x0001e80008000406 */
[----:B------:R0:W-:Y:S04]  /*4580*/  STS.U16 [R80+UR6+0xa580], R19 ;  /* 0x00a5801350007988 */ /* 0x0001e80008000406 */
[----:B------:R0:W-:Y:S04]  /*4590*/  STS.U16 [R79+UR6+0xa200], R12 ;  /* 0x00a2000c4f007988 */ /* 0x0001e80008000406 */
[----:B----4-:R0:W-:Y:S04]  /*45a0*/  STS.U16 [R79+UR6+0xa600], R14 ;  /* 0x00a6000e4f007988 */ /* 0x0101e80008000406 */
[----:B------:R0:W-:Y:S04]  /*45b0*/  STS.U16 [R78+UR6+0xa280], R7 ;  /* 0x00a280074e007988 */ /* 0x0001e80008000406 */
[----:B------:R0:W-:Y:S04]  /*45c0*/  STS.U16 [R78+UR6+0xa680], R21 ;  /* 0x00a680154e007988 */ /* 0x0001e80008000406 */
[----:B------:R0:W-:Y:S04]  /*45d0*/  STS.U16 [R77+UR6+0xa300], R8 ;  /* 0x00a300084d007988 */ /* 0x0001e80008000406 */
[----:B------:R0:W-:Y:S04]  /*45e0*/  STS.U16 [R77+UR6+0xa700], R10 ;  /* 0x00a7000a4d007988 */ /* 0x0001e80008000406 */
[----:B------:R0:W-:Y:S04]  /*45f0*/  STS.U16 [R76+UR6+0xa380], R5 ;  /* 0x00a380054c007988 */ /* 0x0001e80008000406 */
[----:B------:R0:W-:Y:S01]  /*4600*/  STS.U16 [R76+UR6+0xa780], R17 ;  /* 0x00a780114c007988 */ /* 0x0001e20008000406 */
[----:B------:R1:W-:Y:S06]  /*4610*/  MEMBAR.ALL.CTA ;  /* 0x0000000000007992 */ /* 0x0003ec0000008000 */
[----:B-1----:R-:W-:Y:S04]  /*4620*/  FENCE.VIEW.ASYNC.S ;  /* 0x00000000000073c6 */ /* 0x002fe80000000000 */
[----:B------:R-:W1:Y:S02]  /*4630*/  FENCE.VIEW.ASYNC.S ;  /* 0x00000000000073c6 */ /* 0x000e640000000000 */
[----:B-1----:R0:W1:Y:S02]  /*4640*/  @!UP2 SYNCS.EXCH.64 URZ, [UR6+0xe010], UR72 ;  /* 0x00e0104806ffa5b2 */ /* 0x0020640008000100 */
[----:B-1----:R-:W-:Y:S06]  /*4650*/  BAR.SYNC.DEFER_BLOCKING 0x0 ;  /* 0x0000000000007b1d */ /* 0x002fec0000010000 */
[----:B0-----:R-:W-:Y:S05]  /*4660*/  BRA.U UP0, `(.L_x_13) ;  /* 0x0000000100ac7547 */ /* 0x001fea000b800000 */
[----:B------:R-:W-:Y:S02]  /*4670*/  R2UR UR5, R152 ;  /* 0x00000000980572ca */ /* 0x000fe400000e0000 */
[----:B------:R-:W-:Y:S02]  /*4680*/  ELECT P5, URZ, PT ;  /* 0x0000000000ff782f */ /* 0x000fe400038a0000 */
[----:B------:R-:W-:Y:S01]  /*4690*/  MOV.SPILL R4, UR7 ;  /* 0x0000000700047c02 */ /* 0x000fe20009000f00 */
[----:B------:R-:W-:Y:S01]  /*46a0*/  UMOV UR7, 0x4048010 ;  /* 0x0404801000077882 */ /* 0x000fe20000000000 */
[----:B------:R-:W-:Y:S01]  /*46b0*/  MOV.SPILL R5, UR6 ;  /* 0x0000000600057c02 */ /* 0x000fe20009000f00 */
[----:B------:R-:W-:-:S06]  /*46c0*/  UMOV UR6, 0x0 ;  /* 0x0000000000067882 */ /* 0x000fcc0000000000 */
[----:B------:R-:W-:Y:S01]  /*46d0*/  IMAD.U32 R6, RZ, RZ, UR5 ;  /* 0x00000005ff067e24 */ /* 0x000fe2000f8e00ff */
[----:B------:R-:W-:Y:S01]  /*46e0*/  R2UR UR5, R153 ;  /* 0x00000000990572ca */ /* 0x000fe200000e0000 */
[----:B------:R-:W-:Y:S02]  /*46f0*/  @P5 IMAD.MOV.U32 R7, RZ, RZ, 0x40004040 ;  /* 0x40004040ff075424 */ /* 0x000fe400078e00ff */
[----:B------:R-:W-:Y:S01]  /*4700*/  @P5 IMAD.MOV.U32 R9, RZ, RZ, 0x40004040 ;  /* 0x40004040ff095424 */ /* 0x000fe200078e00ff */
[----:B------:R-:W-:Y:S02]  /*4710*/  @P5 R2UR UR72, R6 ;  /* 0x00000000064852ca */ /* 0x000fe400000e0000 */
[----:B------:R-:W-:Y:S02]  /*4720*/  @P5 R2UR UR73, R7 ;  /* 0x00000000074952ca */ /* 0x000fe400000e0000 */
[----:B------:R-:W-:-:S05]  /*4730*/  @P5 R2UR UR75, R9 ;  /* 0x00000000094b52ca */ /* 0x000fca00000e0000 */
[----:B------:R-:W-:-:S05]  /*4740*/  IMAD.U32 R8, RZ, RZ, UR5 ;  /* 0x00000005ff087e24 */ /* 0x000fca000f8e00ff */
[----:B------:R-:W-:-:S13]  /*4750*/  @P5 R2UR UR74, R8 ;  /* 0x00000000084a52ca */ /* 0x000fda00000e0000 */
[----:B------:R0:W-:Y:S02]  /*4760*/  UTCHMMA gdesc[UR72], gdesc[UR74], tmem[UR9], tmem[UR6], idesc[UR7], !UPT ;  /* 0x00ff064a480075ea */ /* 0x0001e4000f800009 */
[----:B0-----:R-:W-:Y:S01]  /*4770*/  R2UR.FILL UR7, R4 ;  /* 0x00000000040772ca */ /* 0x001fe200004e0000 */
[----:B------:R-:W-:Y:S01]  /*4780*/  VIADD R4, R71, 0xe010 ;  /* 0x0000e01047047836 */ /* 0x000fe20000000000 */
[----:B------:R-:W-:Y:S01]  /*4790*/  R2UR.FILL UR6, R5 ;  /* 0x00000000050672ca */ /* 0x000fe200004e0000 */
[----:B------:R-:W-:Y:S01]  /*47a0*/  IMAD.MOV.U32 R5, RZ, RZ, RZ ;  /* 0x000000ffff057224 */ /* 0x000fe200078e00ff */
[----:B------:R-:W-:Y:S01]  /*47b0*/  UMOV UR72, 0x0 ;  /* 0x0000000000487882 */ /* 0x000fe20000000000 */
[----:B------:R-:W-:Y:S01]  /*47c0*/  UMOV UR73, 0x4048010 ;  /* 0x0404801000497882 */ /* 0x000fe20000000000 */
[----:B------:R-:W-:Y:S01]  /*47d0*/  UMOV UR74, 0x0 ;  /* 0x00000000004a7882 */ /* 0x000fe20000000000 */
[----:B------:R-:W-:Y:S01]  /*47e0*/  UMOV UR75, 0x4048010 ;  /* 0x04048010004b7882 */ /* 0x000fe20000000000 */
[----:B------:R-:W-:Y:S01]  /*47f0*/  @P5 MOV R4, R4 ;  /* 0x0000000400045202 */ /* 0x000fe20000000f00 */
[----:B------:R0:W-:Y:S01]  /*4800*/  UTCHMMA gdesc[UR34], gdesc[UR12], tmem[UR9], tmem[UR72], idesc[UR73], UPT ;  /* 0x00ff480c220075ea */ /* 0x0001e2000b800009 */
[----:B------:R0:W-:Y:S01]  /*4810*/  UTCHMMA gdesc[UR14], gdesc[UR44], tmem[UR9], tmem[UR74], idesc[UR75], UPT ;  /* 0x00ff4a2c0e0075ea */ /* 0x0001e2000b800009 */
[----:B------:R0:W-:Y:S01]  /*4820*/  UTCHMMA gdesc[UR16], gdesc[UR46], tmem[UR9], tmem[UR72], idesc[UR73], UPT ;  /* 0x00ff482e100075ea */ /* 0x0001e2000b800009 */
[----:B------:R-:W-:Y:S01]  /*4830*/  @P5 R2UR UR5, R4 ;  /* 0x00000000040552ca */ /* 0x000fe200000e0000 */
[----:B------:R0:W-:Y:S01]  /*4840*/  UTCHMMA gdesc[UR18], gdesc[UR48], tmem[UR9], tmem[UR74], idesc[UR75], UPT ;  /* 0x00ff4a30120075ea */ /* 0x0001e2000b800009 */
        /* <DEDUP_REMOVED lines=11> */
[----:B------:R0:W-:Y:S01]  /*4900*/  UTCBAR [UR5], URZ ;  /* 0x000000ff050073e9 */ /* 0x0001e200080000ff */
[----:B------:R-:W-:Y:S01]  /*4910*/  NOP ;  /* 0x0000000000007918 */ /* 0x000fe20000000000 */
.L_x_13:
[----:B------:R-:W1:Y:S02]  /*4920*/  SYNCS.PHASECHK.TRANS64.TRYWAIT P5, [UR6+0xe010], RZ ;  /* 0x00e010ffff0075a7 */ /* 0x000e6400080a1106 */
[----:B-1----:R-:W-:Y:S05]  /*4930*/  @!P5 BRA `(.L_x_14) ;  /* 0x0000003400dcd947 */ /* 0x002fea0003800000 */
.L_x_23:
[----:B0-----:R-:W-:Y:S01]  /*4940*/  R2UR UR5, R84 ;  /* 0x00000000540572ca */ /* 0x001fe200000e0000 */
[----:B------:R-:W-:Y:S01]  /*4950*/  BAR.SYNC.DEFER_BLOCKING 0x0 ;  /* 0x0000000000007b1d */ /* 0x000fe20000010000 */
[----:B------:R-:W-:-:S11]  /*4960*/  IMAD.U32 R165, R165, -0x80000000, RZ ;  /* 0x80000000a5a57824 */ /* 0x000fd600078e00ff */
[----:B------:R-:W-:Y:S01]  /*4970*/  LDTM.16dp32bit_t0_t15.x4 R4, tmem[UR5] ;  /* 0x00000005000479ee */ /* 0x000fe20008900000 */
[----:B------:R-:W0:Y:S01]  /*4980*/  LDTM.16dp32bit_t16_t31.x4 R4, tmem[UR5+0x4] ;  /* 0x00000405000479ee */ /* 0x000e220008920000 */
[----:B------:R-:W0:Y:S01]  /*4990*/  LDCU UR5, c[0x0][0x3a8] ;  /* 0x00007500ff0577ac */ /* 0x000e220008000800 */
[----:B------:R-:W1:Y:S01]  /*49a0*/  @!P2 SYNCS.CCTL.IV [UR6+0xe010] ;  /* 0x00e01000ff00a9b1 */ /* 0x000e620008000006 */
[----:B------:R-:W-:Y:S01]  /*49b0*/  NOP ;  /* 0x0000000000007918 */ /* 0x000fe20000000000 */
[----:B0-----:R-:W-:Y:S01]  /*49c0*/  FMUL R8, R4, UR5 ;  /* 0x0000000504087c20 */ /* 0x001fe20008400000 */
[----:B------:R-:W-:Y:S01]  /*49d0*/  FMUL R9, R5, UR5 ;  /* 0x0000000505097c20 */ /* 0x000fe20008400000 */
[----:B------:R-:W-:Y:S01]  /*49e0*/  FMUL R10, R6, UR5 ;  /* 0x00000005060a7c20 */ /* 0x000fe20008400000 */
[----:B------:R-:W-:-:S04]  /*49f0*/  FMUL R11, R7, UR5 ;  /* 0x00000005070b7c20 */ /* 0x000fc80008400000 */
[----:B------:R-:W-:-:S04]  /*4a00*/  FMNMX3 R8, R8, R9, R10, !PT ;  /* 0x0000000908087276 */ /* 0x000fc8000780000a */
[----:B------:R-:W-:-:S05]  /*4a10*/  FMNMX R8, R11, R8, !PT ;  /* 0x000000080b087209 */ /* 0x000fca0007800000 */
[----:B------:R-:W0:Y:S02]  /*4a20*/  SHFL.BFLY PT, R9, R8, 0x10, 0x1f ;  /* 0x0e001f0008097f89 */ /* 0x000e2400000e0000 */
[----:B0-----:R-:W-:-:S05]  /*4a30*/  FMNMX R10, R8, R9, !PT ;  /* 0x00000009080a7209 */ /* 0x001fca0007800000 */
[----:B-1----:R-:W-:Y:S01]  /*4a40*/  @!P3 STS [R75+0xa000], R10 ;  /* 0x00a0000a4b00b388 */ /* 0x002fe20000000800 */
[----:B------:R-:W-:Y:S06]  /*4a50*/  BAR.SYNC.DEFER_BLOCKING 0x0 ;  /* 0x0000000000007b1d */ /* 0x000fec0000010000 */
[----:B------:R-:W0:Y:S04]  /*4a60*/  @!P4 LDS R158, [R74+0xa000] ;  /* 0x00a000004a9ec984 */ /* 0x000e280000000800 */
[----:B0-----:R-:W0:Y:S02]  /*4a70*/  SHFL.BFLY PT, R9, R158, 0x1, 0x1f ;  /* 0x0c201f009e097f89 */ /* 0x001e2400000e0000 */
[----:B0-----:R-:W-:-:S05]  /*4a80*/  FMNMX R9, R158, R9, !PT ;  /* 0x000000099e097209 */ /* 0x001fca0007800000 */
[----:B------:R-:W-:Y:S01]  /*4a90*/  @P0 STS [R74+0xa000], R9 ;  /* 0x00a000094a000388 */ /* 0x000fe20000000800 */
[----:B------:R-:W-:Y:S06]  /*4aa0*/  BAR.SYNC.DEFER_BLOCKING 0x0 ;  /* 0x0000000000007b1d */ /* 0x000fec0000010000 */
[----:B------:R-:W0:Y:S02]  /*4ab0*/  LDS R85, [R73+0xa000] ;  /* 0x00a0000049557984 */ /* 0x000e240000000800 */
[----:B0-----:R-:W-:-:S05]  /*4ac0*/  FMNMX R85, R85, R22, !PT ;  /* 0x0000001655557209 */ /* 0x001fca0007800000 */
        /* <DEDUP_REMOVED lines=8> */
[----:B------:R-:W-:Y:S08]  /*4b50*/  MUFU.EX2 R36, R4 ;  /* 0x0000000400247308 */ /* 0x000ff00000000800 */
[----:B------:R-:W0:Y:S08]  /*4b60*/  MUFU.EX2 R37, R5 ;  /* 0x0000000500257308 */ /* 0x000e300000000800 */
[----:B------:R-:W1:Y:S08]  /*4b70*/  MUFU.EX2 R39, R6 ;  /* 0x0000000600277308 */ /* 0x000e700000000800 */
[----:B------:R2:W3:Y:S01]  /*4b80*/  MUFU.EX2 R24, R7 ;  /* 0x0000000700187308 */ /* 0x0004e20000000800 */
[----:B0-----:R-:W-:-:S04]  /*4b90*/  FADD R8, R36, R37 ;  /* 0x0000002524087221 */ /* 0x001fc80000000000 */
[----:B-1----:R-:W-:Y:S01]  /*4ba0*/  FADD R8, R39, R8 ;  /* 0x0000000827087221 */ /* 0x002fe20000000000 */
[----:B--2---:R-:W-:-:S04]  /*4bb0*/  IMAD.WIDE R6, R159, 0x2, R116 ;  /* 0x000000029f067825 */ /* 0x004fc800078e0274 */
[----:B---3--:R-:W-:-:S05]  /*4bc0*/  FADD R8, R24, R8 ;  /* 0x0000000818087221 */ /* 0x008fca0000000000 */
[----:B------:R-:W0:Y:S02]  /*4bd0*/  SHFL.BFLY PT, R9, R8, 0x10, 0x1f ;  /* 0x0e001f0008097f89 */ /* 0x000e2400000e0000 */
[----:B0-----:R-:W-:Y:S01]  /*4be0*/  FADD R10, R8, R9 ;  /* 0x00000009080a7221 */ /* 0x001fe20000000000 */
[----:B------:R-:W-:Y:S06]  /*4bf0*/  BAR.SYNC.DEFER_BLOCKING 0x0 ;  /* 0x0000000000007b1d */ /* 0x000fec0000010000 */
[----:B------:R-:W-:Y:S02]  /*4c00*/  @!P3 STS [R75+0xa000], R10 ;  /* 0x00a0000a4b00b388 */ /* 0x000fe40000000800 */
[----:B------:R-:W-:Y:S06]  /*4c10*/  BAR.SYNC.DEFER_BLOCKING 0x0 ;  /* 0x0000000000007b1d */ /* 0x000fec0000010000 */
[----:B------:R-:W0:Y:S04]  /*4c20*/  @!P4 LDS R160, [R74+0xa000] ;  /* 0x00a000004aa0c984 */ /* 0x000e280000000800 */
[----:B0-----:R-:W0:Y:S02]  /*4c30*/  SHFL.BFLY PT, R5, R160, 0x1, 0x1f ;  /* 0x0c201f00a0057f89 */ /* 0x001e2400000e0000 */
[----:B0-----:R-:W-:Y:S01]  /*4c40*/  FADD R9, R160, R5 ;  /* 0x00000005a0097221 */ /* 0x001fe20000000000 */
[----:B------:R-:W-:-:S04]  /*4c50*/  IMAD.WIDE R4, R159, 0x2, R118 ;  /* 0x000000029f047825 */ /* 0x000fc800078e0276 */
[----:B------:R0:W-:Y:S01]  /*4c60*/  @P0 STS [R74+0xa000], R9 ;  /* 0x00a000094a000388 */ /* 0x0001e20000000800 */
[----:B------:R-:W-:Y:S06]  /*4c70*/  BAR.SYNC.DEFER_BLOCKING 0x0 ;  /* 0x0000000000007b1d */ /* 0x000fec0000010000 */
[----:B------:R0:W1:Y:S01]  /*4c80*/  LDS R161, [R73+0xa000] ;  /* 0x00a0000049a17984 */ /* 0x0000620000000800 */
[----:B------:R-:W2:Y:S02]  /*4c90*/  SYNCS.PHASECHK.TRANS64.TRYWAIT P5, [UR4], R165 ;  /* 0x000000a5ff0075a7 */ /* 0x000ea400080a1104 */
[----:B012---:R-:W-:Y:S05]  /*4ca0*/  @!P5 BRA `(.L_x_15) ;  /* 0x00000034000cd947 */ /* 0x007fea0003800000 */
.L_x_24:
[C---:B------:R-:W-:Y:S01]  /*4cb0*/  IMAD.WIDE R8, R159.reuse, 0x2, R114 ;  /* 0x000000029f087825 */ /* 0x040fe200078e0272 */
[----:B------:R0:W2:Y:S03]  /*4cc0*/  LDG.E.U16 R23, desc[UR10][R4.64] ;  /* 0x0000000a04177981 */ /* 0x0000a6000c1e1500 */
[C---:B------:R-:W-:Y:S01]  /*4cd0*/  IMAD.WIDE R10, R159.reuse, 0x2, R112 ;  /* 0x000000029f0a7825 */ /* 0x040fe200078e0270 */
[----:B------:R1:W3:Y:S03]  /*4ce0*/  LDG.E.U16 R25, desc[UR10][R6.64] ;  /* 0x0000000a06197981 */ /* 0x0002e6000c1e1500 */
[C---:B------:R-:W-:Y:S01]  /*4cf0*/  IMAD.WIDE R12, R159.reuse, 0x2, R110 ;  /* 0x000000029f0c7825 */ /* 0x040fe200078e026e */
[----:B------:R4:W5:Y:S03]  /*4d00*/  LDG.E.U16 R27, desc[UR10][R8.64] ;  /* 0x0000000a081b7981 */ /* 0x000966000c1e1500 */
[C---:B------:R-:W-:Y:S01]  /*4d10*/  IMAD.WIDE R14, R159.reuse, 0x2, R108 ;  /* 0x000000029f0e7825 */ /* 0x040fe200078e026c */
[----:B------:R0:W5:Y:S03]  /*4d20*/  LDG.E.U16 R29, desc[UR10][R10.64] ;  /* 0x0000000a0a1d7981 */ /* 0x000166000c1e1500 */
[C---:B------:R-:W-:Y:S01]  /*4d30*/  IMAD.WIDE R16, R159.reuse, 0x2, R106 ;  /* 0x000000029f107825 */ /* 0x040fe200078e026a */
[----:B------:R1:W5:Y:S03]  /*4d40*/  LDG.E.U16 R31, desc[UR10][R12.64] ;  /* 0x0000000a0c1f7981 */ /* 0x000366000c1e1500 */
[C---:B------:R-:W-:Y:S01]  /*4d50*/  IMAD.WIDE R18, R159.reuse, 0x2, R104 ;  /* 0x000000029f127825 */ /* 0x040fe200078e0268 */
[----:B------:R4:W5:Y:S03]  /*4d60*/  LDG.E.U16 R33, desc[UR10][R14.64] ;  /* 0x0000000a0e217981 */ /* 0x000966000c1e1500 */
[C---:B0-----:R-:W-:Y:S01]  /*4d70*/  IMAD.WIDE R4, R159.reuse, 0x2, R102 ;  /* 0x000000029f047825 */ /* 0x041fe200078e0266 */
[----:B------:R0:W5:Y:S03]  /*4d80*/  LDG.E.U16 R35, desc[UR10][R16.64] ;  /* 0x0000000a10237981 */ /* 0x000166000c1e1500 */
[C---:B-1----:R-:W-:Y:S01]  /*4d90*/  IMAD.WIDE R6, R159.reuse, 0x2, R100 ;  /* 0x000000029f067825 */ /* 0x042fe200078e0264 */
[----:B------:R-:W5:Y:S03]  /*4da0*/  LDG.E.U16 R19, desc[UR10][R18.64] ;  /* 0x0000000a12137981 */ /* 0x000f66000c1e1500 */
[C---:B------:R-:W-:Y:S01]  /*4db0*/  IMAD.WIDE R20, R159.reuse, 0x2, R98 ;  /* 0x000000029f147825 */ /* 0x040fe200078e0262 */
[----:B------:R1:W5:Y:S03]  /*4dc0*/  LDG.E.U16 R5, desc[UR10][R4.64] ;  /* 0x0000000a04057981 */ /* 0x000366000c1e1500 */
[C---:B----4-:R-:W-:Y:S01]  /*4dd0*/  IMAD.WIDE R8, R159.reuse, 0x2, R96 ;  /* 0x000000029f087825 */ /* 0x050fe200078e0260 */
[----:B------:R-:W4:Y:S03]  /*4de0*/  LDG.E.U16 R7, desc[UR10][R6.64] ;  /* 0x0000000a06077981 */ /* 0x000f26000c1e1500 */
[C---:B------:R-:W-:Y:S01]  /*4df0*/  IMAD.WIDE R10, R159.reuse, 0x2, R94 ;  /* 0x000000029f0a7825 */ /* 0x040fe200078e025e */
[----:B------:R-:W4:Y:S03]  /*4e00*/  LDG.E.U16 R167, desc[UR10][R20.64] ;  /* 0x0000000a14a77981 */ /* 0x000f26000c1e1500 */
[C---:B------:R-:W-:Y:S01]  /*4e10*/  IMAD.WIDE R12, R159.reuse, 0x2, R92 ;  /* 0x000000029f0c7825 */ /* 0x040fe200078e025c */
[----:B------:R-:W4:Y:S03]  /*4e20*/  LDG.E.U16 R169, desc[UR10][R8.64] ;  /* 0x0000000a08a97981 */ /* 0x000f26000c1e1500 */
[C---:B------:R-:W-:Y:S01]  /*4e30*/  IMAD.WIDE R14, R159.reuse, 0x2, R90 ;  /* 0x000000029f0e7825 */ /* 0x040fe200078e025a */
[----:B------:R-:W4:Y:S03]  /*4e40*/  LDG.E.U16 R171, desc[UR10][R10.64] ;  /* 0x0000000a0aab7981 */ /* 0x000f26000c1e1500 */
[----:B0-----:R-:W-:Y:S01]  /*4e50*/  IMAD.WIDE R16, R159, 0x2, R88 ;  /* 0x000000029f107825 */ /* 0x001fe200078e0258 */
[----:B------:R-:W4:Y:S04]  /*4e60*/  LDG.E.U16 R173, desc[UR10][R12.64] ;  /* 0x0000000a0cad7981 */ /* 0x000f28000c1e1500 */
[----:B------:R-:W4:Y:S04]  /*4e70*/  LDG.E.U16 R175, desc[UR10][R14.64] ;  /* 0x0000000a0eaf7981 */ /* 0x000f28000c1e1500 */
[----:B------:R-:W4:Y:S01]  /*4e80*/  LDG.E.U16 R177, desc[UR10][R16.64] ;  /* 0x0000000a10b17981 */ /* 0x000f22000c1e1500 */
[----:B------:R-:W-:Y:S01]  /*4e90*/  F2FP.F16.F32.PACK_AB R36, R37, R36 ;  /* 0x000000242524723e */ /* 0x000fe200000000ff */
[----:B-1----:R-:W-:Y:S01]  /*4ea0*/  FADD R4, -R85, R22 ;  /* 0x0000001655047221 */ /* 0x002fe20000000100 */
[----:B------:R-:W-:-:S04]  /*4eb0*/  F2FP.F16.F32.PACK_AB R37, R24, R39 ;  /* 0x000000271825723e */ /* 0x000fc800000000ff */
[----:B------:R-:W-:Y:S01]  /*4ec0*/  STTM.16dp32bit_t0_t15.x2 tmem[UR77], R36 ;  /* 0x00000024000079ed */ /* 0x000fe2000888004d */
[----:B------:R-:W-:Y:S01]  /*4ed0*/  STTM.16dp32bit_t16_t31.x2 tmem[UR77+0x2], R36 ;  /* 0x00000224000079ed */ /* 0x000fe200088a004d */
[----:B------:R-:W-:-:S04]  /*4ee0*/  FMUL R165, R4, 1.4426950216293334961 ;  /* 0x3fb8aa3b04a57820 */ /* 0x000fc80000400000 */
[----:B------:R0:W1:Y:S02]  /*4ef0*/  MUFU.EX2 R166, R165 ;  /* 0x000000a500a67308 */ /* 0x0000640000000800 */
[----:B0-----:R-:W-:-:S04]  /*4f00*/  LEA R165, R154, UR6, 0x3 ;  /* 0x000000069aa57c11 */ /* 0x001fc8000f8e18ff */
[----:B------:R-:W-:-:S04]  /*4f10*/  IADD3 R165, PT, PT, R165, 0xe000, RZ ;  /* 0x0000e000a5a57810 */ /* 0x000fc80007ffe0ff */
[----:B------:R-:W-:Y:S01]  /*4f20*/  R2UR UR4, R165 ;  /* 0x00000000a50472ca */ /* 0x000fe200000e0000 */
[----:B------:R-:W-:Y:S01]  /*4f30*/  IMAD.MOV.U32 R165, RZ, RZ, R155 ;  /* 0x000000ffffa57224 */ /* 0x000fe200078e009b */
[----:B--2---:R-:W-:Y:S04]  /*4f40*/  STS.U16 [R72+UR6+0xc000], R23 ;  /* 0x00c0001748007988 */ /* 0x004fe80008000406 */
[----:B---3--:R-:W-:Y:S04]  /*4f50*/  STS.U16 [R72+UR6+0xc200], R25 ;  /* 0x00c2001948007988 */ /* 0x008fe80008000406 */
[----:B-----5:R-:W-:Y:S04]  /*4f60*/  STS.U16 [R72+UR6+0xc400], R27 ;  /* 0x00c4001b48007988 */ /* 0x020fe80008000406 */
[----:B------:R-:W-:Y:S04]  /*4f70*/  STS.U16 [R72+UR6+0xc600], R29 ;  /* 0x00c6001d48007988 */ /* 0x000fe80008000406 */
[----:B------:R-:W-:Y:S04]  /*4f80*/  STS.U16 [R72+UR6+0xc800], R31 ;  /* 0x00c8001f48007988 */ /* 0x000fe80008000406 */
[----:B------:R-:W-:Y:S04]  /*4f90*/  STS.U16 [R72+UR6+0xca00], R33 ;  /* 0x00ca002148007988 */ /* 0x000fe80008000406 */
[----:B------:R-:W-:Y:S04]  /*4fa0*/  STS.U16 [R72+UR6+0xcc00], R35 ;  /* 0x00cc002348007988 */ /* 0x000fe80008000406 */
[----:B------:R-:W-:Y:S04]  /*4fb0*/  STS.U16 [R72+UR6+0xce00], R19 ;  /* 0x00ce001348007988 */ /* 0x000fe80008000406 */
[----:B------:R-:W-:Y:S04]  /*4fc0*/  STS.U16 [R72+UR6+0xd000], R5 ;  /* 0x00d0000548007988 */ /* 0x000fe80008000406 */
[----:B----4-:R0:W-:Y:S04]  /*4fd0*/  STS.U16 [R72+UR6+0xd200], R7 ;  /* 0x00d2000748007988 */ /* 0x0101e80008000406 */
[----:B------:R2:W-:Y:S04]  /*4fe0*/  STS.U16 [R72+UR6+0xd400], R167 ;  /* 0x00d400a748007988 */ /* 0x0005e80008000406 */
[----:B------:R2:W-:Y:S04]  /*4ff0*/  STS.U16 [R72+UR6+0xd600], R169 ;  /* 0x00d600a948007988 */ /* 0x0005e80008000406 */
[----:B------:R2:W-:Y:S04]  /*5000*/  STS.U16 [R72+UR6+0xd800], R171 ;  /* 0x00d800ab48007988 */ /* 0x0005e80008000406 */
[----:B------:R2:W-:Y:S04]  /*5010*/  STS.U16 [R72+UR6+0xda00], R173 ;  /* 0x00da00ad48007988 */ /* 0x0005e80008000406 */
[----:B------:R2:W-:Y:S04]  /*5020*/  STS.U16 [R72+UR6+0xdc00], R175 ;  /* 0x00dc00af48007988 */ /* 0x0005e80008000406 */
[----:B------:R2:W-:Y:S01]  /*5030*/  STS.U16 [R72+UR6+0xde00], R177 ;  /* 0x00de00b148007988 */ /* 0x0005e20008000406 */
[----:B------:R-:W3:Y:S02]  /*5040*/  FENCE.VIEW.ASYNC.T ;  /* 0x00000000000073c6 */ /* 0x000ee40000000200 */
[----:B---3--:R-:W-:Y:S06]  /*5050*/  BAR.SYNC.DEFER_BLOCKING 0x0 ;  /* 0x0000000000007b1d */ /* 0x008fec0000010000 */
[----:B0-----:R-:W-:Y:S01]  /*5060*/  LDTM.16dp32bit_t0_t15.x64 R4, tmem[UR8] ;  /* 0x00000008000479ee */ /* 0x001fe20008b00000 */
[----:B------:R-:W1:Y:S01]  /*5070*/  LDTM.16dp32bit_t16_t31.x64 R4, tmem[UR8+0x40] ;  /* 0x00004008000479ee */ /* 0x000e620008b20000 */
[----:B------:R-:W-:Y:S01]  /*5080*/  NOP ;  /* 0x0000000000007918 */ /* 0x000fe20000000000 */
[C---:B-1----:R-:W-:Y:S01]  /*5090*/  FMUL R4, R166.reuse, R4 ;  /* 0x00000004a6047220 */ /* 0x042fe20000400000 */
        /* <DEDUP_REMOVED lines=64> */
[----:B------:R2:W-:Y:S01]  /*54a0*/  STTM.16dp32bit_t16_t31.x64 tmem[UR8+0x40], R4 ;  /* 0x00004004000079ed */ /* 0x0005e20008b20008 */
[----:B------:R-:W0:Y:S02]  /*54b0*/  FENCE.VIEW.ASYNC.T ;  /* 0x00000000000073c6 */ /* 0x000e240000000200 */
[----:B0-----:R-:W-:Y:S06]  /*54c0*/  BAR.SYNC.DEFER_BLOCKING 0x0 ;  /* 0x0000000000007b1d */ /* 0x001fec0000010000 */
[----:B------:R0:W-:Y:S06]  /*54d0*/  MEMBAR.ALL.CTA ;  /* 0x0000000000007992 */ /* 0x0001ec0000008000 */
[----:B0-----:R-:W0:Y:S02]  /*54e0*/  FENCE.VIEW.ASYNC.S ;  /* 0x00000000000073c6 */ /* 0x001e240000000000 */
[----:B0-----:R-:W-:Y:S06]  /*54f0*/  BAR.SYNC.DEFER_BLOCKING 0x0 ;  /* 0x0000000000007b1d */ /* 0x001fec0000010000 */
[----:B------:R-:W-:Y:S05]  /*5500*/  BRA.U UP0, `(.L_x_16) ;  /* 0x0000000100347547 */ /* 0x000fea000b800000 */
[----:B------:R-:W-:Y:S02]  /*5510*/  R2UR UR5, R156 ;  /* 0x000000009c0572ca */ /* 0x000fe400000e0000 */
[----:B------:R-:W-:Y:S01]  /*5520*/  ELECT P5, URZ, PT ;  /* 0x0000000000ff782f */ /* 0x000fe200038a0000 */
[----:B------:R-:W-:Y:S01]  /*5530*/  UMOV UR74, 0x0 ;  /* 0x00000000004a7882 */ /* 0x000fe20000000000 */
[----:B------:R-:W-:-:S09]  /*5540*/  UMOV UR75, 0x4400010 ;  /* 0x04400010004b7882 */ /* 0x000fd20000000000 */
[----:B--2---:R-:W-:Y:S01]  /*5550*/  IMAD.U32 R4, RZ, RZ, UR5 ;  /* 0x00000005ff047e24 */ /* 0x004fe2000f8e00ff */
[----:B------:R-:W-:Y:S01]  /*5560*/  UMOV UR5, URZ ;  /* 0x000000ff00057c82 */ /* 0x000fe20008000000 */
[----:B------:R-:W-:Y:S01]  /*5570*/  @P5 IMAD.MOV.U32 R5, RZ, RZ, -0x3fffbff0 ;  /* 0xc0004010ff055424 */ /* 0x000fe200078e00ff */
[----:B------:R-:W-:Y:S02]  /*5580*/  UMOV UR5, UR4 ;  /* 0x0000000400057c82 */ /* 0x000fe40008000000 */
[----:B------:R-:W-:Y:S02]  /*5590*/  @P5 R2UR UR72, R4 ;  /* 0x00000000044852ca */ /* 0x000fe400000e0000 */
[----:B------:R-:W-:-:S13]  /*55a0*/  @P5 R2UR UR73, R5 ;  /* 0x00000000054952ca */ /* 0x000fda00000e0000 */
[----:B------:R0:W-:Y:S01]  /*55b0*/  UTCHMMA tmem[UR76], gdesc[UR72], tmem[UR7], tmem[UR74], idesc[UR75], UPT ;  /* 0x00ff4a484c0079ea */ /* 0x0001e2000b800007 */
[----:B------:R0:W-:Y:S01]  /*55c0*/  UTCBAR [UR5], URZ ;  /* 0x000000ff050073e9 */ /* 0x0001e200080000ff */
[----:B------:R-:W-:Y:S01]  /*55d0*/  NOP ;  /* 0x0000000000007918 */ /* 0x000fe20000000000 */
.L_x_16:
[----:B0-----:R-:W-:Y:S01]  /*55e0*/  R2UR UR5, R162 ;  /* 0x00000000a20572ca */ /* 0x001fe200000e0000 */
[----:B------:R-:W-:Y:S01]  /*55f0*/  VIADD R164, R164, 0x10 ;  /* 0x00000010a4a47836 */ /* 0x000fe20000000000 */
[----:B------:R-:W-:Y:S01]  /*5600*/  R2UR UR72, R163 ;  /* 0x00000000a34872ca */ /* 0x000fe200000e0000 */
[----:B------:R-:W-:Y:S02]  /*5610*/  VIADD R154, R154, 0x1 ;  /* 0x000000019a9a7836 */ /* 0x000fe40000000000 */
[----:B------:R-:W-:Y:S01]  /*5620*/  FFMA R150, R166, R150, R161 ;  /* 0x00000096a6967223 */ /* 0x000fe200000000a1 */
[----:B------:R-:W-:Y:S01]  /*5630*/  IMAD.IADD R157, R151, 0x1, R157 ;  /* 0x00000001979d7824 */ /* 0x000fe200078e029d */
[----:B--2---:R-:W-:Y:S02]  /*5640*/  MOV R22, R85 ;  /* 0x0000005500167202 */ /* 0x004fe40000000f00 */
[----:B------:R-:W-:-:S04]  /*5650*/  ISETP.GT.AND P5, PT, R154, 0x1, PT ;  /* 0x000000019a00780c */ /* 0x000fc80003fa4270 */
[----:B------:R-:W-:Y:S02]  /*5660*/  SEL R4, RZ, 0x1, !P5 ;  /* 0x00000001ff047807 */ /* 0x000fe40006800000 */
[----:B------:R-:W-:Y:S01]  /*5670*/  ISETP.GE.AND P6, PT, R164, UR5, PT ;  /* 0x00000005a4007c0c */ /* 0x000fe2000bfc6270 */
[----:B------:R-:W-:Y:S01]  /*5680*/  VIADD R159, R159, UR72 ;  /* 0x000000489f9f7c36 */ /* 0x000fe20008000000 */
[----:B------:R-:W-:Y:S02]  /*5690*/  SEL R154, R154, RZ, !P5 ;  /* 0x000000ff9a9a7207 */ /* 0x000fe40006800000 */
[----:B------:R-:W-:-:S09]  /*56a0*/  LOP3.LUT R155, R165, R4, RZ, 0x3c, !PT ;  /* 0x00000004a59b7212 */ /* 0x000fd200078e3cff */
[----:B------:R-:W-:Y:S05]  /*56b0*/  @!P6 BRA `(.L_x_17) ;  /* 0xffffffe800f8e947 */ /* 0x000fea000383ffff */
.L_x_12:
[----:B-1----:R-:W1:Y:S01]  /*56c0*/  LDCU UR5, c[0x0][0x3f0] ;  /* 0x00007e00ff0577ac */ /* 0x002e620008000800 */
[----:B0--3--:R-:W-:Y:S01]  /*56d0*/  IMAD.SHL.U32 R4, R0, 0x100, RZ ;  /* 0x0000010000047824 */ /* 0x009fe200078e00ff */
[----:B------:R-:W-:Y:S01]  /*56e0*/  FSETP.GEU.AND P3, PT, R150, 1.175494350822287508e-38, PT ;  /* 0x008000009600780b */ /* 0x000fe20003f6e000 */
[----:B------:R-:W-:-:S03]  /*56f0*/  IMAD.SHL.U32 R6, R0, 0x40, RZ ;  /* 0x0000004000067824 */ /* 0x000fc600078e00ff */
[----:B------:R-:W-:Y:S01]  /*5700*/  LOP3.LUT R5, R4, 0x1000, RZ, 0xc0, !PT ;  /* 0x0000100004057812 */ /* 0x000fe200078ec0ff */
[----:B------:R-:W-:Y:S01]  /*5710*/  FMUL R4, R150, 8388608 ;  /* 0x4b00000096047820 */ /* 0x000fe20000400000 */
[----:B------:R-:W-:-:S04]  /*5720*/  LOP3.LUT R6, R6, 0x2000, RZ, 0xc0, !PT ;  /* 0x0000200006067812 */ /* 0x000fc800078ec0ff */
[----:B------:R-:W-:Y:S02]  /*5730*/  IADD3 R72, PT, PT, R6, UR6, R5 ;  /* 0x0000000606487c10 */ /* 0x000fe4000fffe005 */
[----:B------:R-:W-:Y:S02]  /*5740*/  SHF.R.U32.HI R5, RZ, 0x2, R0 ;  /* 0x00000002ff057819 */ /* 0x000fe40000011600 */
[----:B------:R-:W-:Y:S01]  /*5750*/  FSEL R81, R4, R150, !P3 ;  /* 0x0000009604517208 */ /* 0x000fe20005800000 */
[----:B-1----:R-:W-:-:S09]  /*5760*/  UISETP.GE.AND UP0, UPT, UR5, 0x1, UPT ;  /* 0x000000010500788c */ /* 0x002fd2000bf06270 */
[----:B------:R-:W-:Y:S05]  /*5770*/  BRA.U !UP0, `(.L_x_18) ;  /* 0x00000001080c7547 */ /* 0x000fea000b800000 */
[----:B------:R-:W-:-:S04]  /*5780*/  IMAD.U32 R165, R165, -0x80000000, RZ ;  /* 0x80000000a5a57824 */ /* 0x000fc800078e00ff */
[----:B------:R-:W0:Y:S02]  /*5790*/  SYNCS.PHASECHK.TRANS64.TRYWAIT P0, [UR4], R165 ;  /* 0x000000a5ff0075a7 */ /* 0x000e240008001104 */
[----:B0-----:R-:W-:Y:S05]  /*57a0*/  @!P0 BRA `(.L_x_19) ;  /* 0x0000002800588947 */ /* 0x001fea0003800000 */
.L_x_18:
[----:B------:R-:W-:Y:S01]  /*57b0*/  BAR.SYNC.DEFER_BLOCKING 0x0 ;  /* 0x0000000000007b1d */ /* 0x000fe20000010000 */
[----:B------:R-:W-:Y:S01]  /*57c0*/  VIADD R71, R81, 0xc0cafb0d ;  /* 0xc0cafb0d51477836 */ /* 0x000fe20000000000 */
[----:B------:R-:W-:Y:S01]  /*57d0*/  FSETP.GT.AND P0, PT, |R150|, 8.50705917302346158658e+37, PT ;  /* 0x7e8000009600780b */ /* 0x000fe20003f04200 */
[----:B------:R-:W-:Y:S01]  /*57e0*/  IMAD R75, R3, 0x10, R72 ;  /* 0x00000010034b7824 */ /* 0x000fe200078e0248 */
[----:B------:R-:W-:Y:S01]  /*57f0*/  LOP3.LUT R73, R5, 0x38, RZ, 0xc0, !PT ;  /* 0x0000003805497812 */ /* 0x000fe200078ec0ff */
[----:B------:R-:W-:Y:S01]  /*5800*/  HFMA2 R78, -RZ, RZ, 1.443359375, -0.2030029296875 ;  /* 0x3dc6b27fff4e7431 */ /* 0x000fe200000001ff */
[----:B------:R-:W-:Y:S01]  /*5810*/  LOP3.LUT R72, R71, 0xff800000, RZ, 0xc0, !PT ;  /* 0xff80000047487812 */ /* 0x000fe200078ec0ff */
[----:B------:R-:W-:Y:S01]  /*5820*/  IMAD.SHL.U32 R71, R0, 0x10, RZ ;  /* 0x0000001000477824 */ /* 0x000fe200078e00ff */
[----:B------:R-:W-:Y:S01]  /*5830*/  FSETP.GEU.AND P4, PT, |R150|, 1.175494350822287508e-38, PT ;  /* 0x008000009600780b */ /* 0x000fe20003f8e200 */
[----:B------:R-:W-:Y:S01]  /*5840*/  IMAD R87, R2, 0x8, R75 ;  /* 0x0000000802577824 */ /* 0x000fe200078e024b */
[----:B------:R-:W-:Y:S01]  /*5850*/  LOP3.LUT R3, R73, 0x1f, R0, 0xf8, !PT ;  /* 0x0000001f49037812 */ /* 0x000fe200078ef800 */
[----:B------:R-:W-:Y:S01]  /*5860*/  IMAD.IADD R0, R81, 0x1, -R72 ;  /* 0x0000000151007824 */ /* 0x000fe200078e0a48 */
[----:B------:R-:W-:Y:S01]  /*5870*/  LOP3.LUT R76, R71, 0x30, RZ, 0xc0, !PT ;  /* 0x00000030474c7812 */ /* 0x000fe200078ec0ff */
[----:B------:R-:W0:Y:S01]  /*5880*/  S2UR UR9, SR_CTAID.Y ;  /* 0x00000000000979c3 */ /* 0x000e220000002600 */
[----:B------:R-:W-:Y:S01]  /*5890*/  FSEL R71, RZ, -23, P3 ;  /* 0xc1b80000ff477808 */ /* 0x000fe20001800000 */
[----:B------:R-:W-:Y:S01]  /*58a0*/  @P0 FMUL R150, R150, 0.25 ;  /* 0x3e80000096960820 */ /* 0x000fe20000400000 */
[----:B------:R-:W-:Y:S01]  /*58b0*/  I2FP.F32.S32 R72, R72 ;  /* 0x0000004800487245 */ /* 0x000fe20000201400 */
[----:B------:R-:W-:-:S02]  /*58c0*/  IMAD.SHL.U32 R74, R3, 0x8, RZ ;  /* 0x00000008034a7824 */ /* 0x000fc400078e00ff */
[----:B------:R-:W-:Y:S01]  /*58d0*/  FADD R73, R0, -1 ;  /* 0xbf80000000497421 */ /* 0x000fe20000000000 */
[----:B------:R-:W0:Y:S01]  /*58e0*/  LDCU.64 UR4, c[0x0][0x3e0] ;  /* 0x00007c00ff0477ac */ /* 0x000e220008000a00 */
[----:B------:R-:W-:Y:S02]  /*58f0*/  IMAD.SHL.U32 R3, R3, 0x10, RZ ;  /* 0x0000001003037824 */ /* 0x000fe400078e00ff */
[----:B------:R-:W-:Y:S01]  /*5900*/  FFMA.FTZ R72, R72, 1.1920928955078125e-07, R71 ;  /* 0x3400000048487823 */ /* 0x000fe20000010047 */
[----:B------:R-:W-:Y:S01]  /*5910*/  @!P4 FMUL R150, R150, 16777216 ;  /* 0x4b8000009696c820 */ /* 0x000fe20000400000 */
[----:B------:R-:W1:Y:S01]  /*5920*/  LDC R71, c[0x0][0x3e8] ;  /* 0x0000fa00ff477b82 */ /* 0x000e620000000800 */
[----:B------:R-:W-:Y:S01]  /*5930*/  LOP3.LUT R77, R74, 0xc0, RZ, 0xc0, !PT ;  /* 0x000000c04a4d7812 */ /* 0x000fe200078ec0ff */
[----:B------:R-:W-:Y:S01]  /*5940*/  FFMA.FTZ R74, R73, R78, -0.16845393180847167969 ;  /* 0xbe2c7f30494a7423 */ /* 0x000fe2000001004e */
[----:B------:R-:W2:Y:S02]  /*5950*/  MUFU.RCP R2, R150 ;  /* 0x0000009600027308 */ /* 0x000ea40000001000 */
[----:B------:R-:W-:Y:S01]  /*5960*/  IADD3 R0, PT, PT, R77, UR6, R76 ;  /* 0x000000064d007c10 */ /* 0x000fe2000fffe04c */
[C---:B------:R-:W-:Y:S01]  /*5970*/  FFMA.FTZ R74, R73.reuse, R74, 0.1716887056827545166 ;  /* 0x3e2fcf2a494a7423 */ /* 0x040fe2000001004a */
[----:B------:R-:W3:Y:S02]  /*5980*/  @!P2 SYNCS.CCTL.IV [UR6+0xe000] ;  /* 0x00e00000ff00a9b1 */ /* 0x000ee40008000006 */
[----:B---3--:R-:W-:Y:S01]  /*5990*/  BAR.SYNC.DEFER_BLOCKING 0x0 ;  /* 0x0000000000007b1d */ /* 0x008fe20000010000 */
[----:B------:R-:W-:-:S04]  /*59a0*/  FFMA.FTZ R74, R73, R74, -0.17900948226451873779 ;  /* 0xbe374e43494a7423 */ /* 0x000fc8000001004a */
[C---:B------:R-:W-:Y:S01]  /*59b0*/  FFMA.FTZ R74, R73.reuse, R74, 0.20512372255325317383 ;  /* 0x3e520bf4494a7423 */ /* 0x040fe2000001004a */
[----:B0-----:R-:W-:Y:S01]  /*59c0*/  UIMAD UR4, UR9, UR4, URZ ;  /* 0x00000004090472a4 */ /* 0x001fe2000f8e02ff */
[----:B------:R-:W-:Y:S01]  /*59d0*/  LDTM.16dp32bit_t0_t15.x64 R4, tmem[UR8] ;  /* 0x00000008000479ee */ /* 0x000fe20008b00000 */
[----:B------:R-:W0:Y:S01]  /*59e0*/  LDTM.16dp32bit_t16_t31.x64 R4, tmem[UR8+0x40] ;  /* 0x00004008000479ee */ /* 0x000e220008b20000 */
[----:B------:R-:W-:Y:S01]  /*59f0*/  FFMA.FTZ R74, R73, R74, -0.24046532809734344482 ;  /* 0xbe763c8b494a7423 */ /* 0x000fe2000001004a */
[----:B------:R-:W-:-:S03]  /*5a00*/  USHF.L.U32 UR8, UR4, 0x1, URZ ;  /* 0x0000000104087899 */ /* 0x000fc600080006ff */
[----:B------:R-:W-:Y:S01]  /*5a10*/  FFMA.FTZ R74, R73, R74, 0.28857114911079406738 ;  /* 0x3e93bf99494a7423 */ /* 0x000fe2000001004a */
[----:B-1----:R-:W-:-:S03]  /*5a20*/  IMAD R68, R68, R71, RZ ;  /* 0x0000004744447224 */ /* 0x002fc600078e02ff */
[----:B------:R-:W-:-:S04]  /*5a30*/  FFMA.FTZ R74, R73, R74, -0.36067417263984680176 ;  /* 0xbeb8aa49494a7423 */ /* 0x000fc8000001004a */
[C---:B------:R-:W-:Y:S01]  /*5a40*/  FFMA.FTZ R74, R73.reuse, R74, 0.48089820146560668945 ;  /* 0x3ef6384a494a7423 */ /* 0x040fe2000001004a */
[----:B------:R-:W1:Y:S03]  /*5a50*/  @!P2 SYNCS.CCTL.IV [UR6+0xe008] ;  /* 0x00e00800ff00a9b1 */ /* 0x000e660008000006 */
[----:B------:R-:W-:Y:S01]  /*5a60*/  FFMA.FTZ R74, R73, R74, -0.72134751081466674805 ;  /* 0xbf38aa3b494a7423 */ /* 0x000fe2000001004a */
[----:B------:R-:W-:Y:S01]  /*5a70*/  NOP ;  /* 0x0000000000007918 */ /* 0x000fe20000000000 */
[----:B------:R-:W-:Y:S02]  /*5a80*/  FSETP.NEU.AND P2, PT, R81, RZ, PT ;  /* 0x000000ff5100720b */ /* 0x000fe40003f4d000 */
[----:B------:R-:W-:Y:S01]  /*5a90*/  FMUL R74, R73, R74 ;  /* 0x0000004a494a7220 */ /* 0x000fe20000400000 */
[----:B0-----:R-:W-:Y:S01]  /*5aa0*/  @P0 FMUL R7, R7, 0.25 ;  /* 0x3e80000007070820 */ /* 0x001fe20000400000 */
[----:B------:R-:W-:Y:S01]  /*5ab0*/  @P0 FMUL R16, R16, 0.25 ;  /* 0x3e80000010100820 */ /* 0x000fe20000400000 */
[----:B------:R-:W-:Y:S01]  /*5ac0*/  @P0 FMUL R19, R19, 0.25 ;  /* 0x3e80000013130820 */ /* 0x000fe20000400000 */
[----:B------:R-:W-:Y:S01]  /*5ad0*/  @P0 FMUL R32, R32, 0.25 ;  /* 0x3e80000020200820 */ /* 0x000fe20000400000 */
[----:B------:R-:W-:Y:S01]  /*5ae0*/  @P0 FMUL R6, R6, 0.25 ;  /* 0x3e80000006060820 */ /* 0x000fe20000400000 */
[----:B------:R-:W-:Y:S01]  /*5af0*/  @!P4 FMUL R7, R7, 16777216 ;  /* 0x4b8000000707c820 */ /* 0x000fe20000400000 */
        /* <DEDUP_REMOVED lines=8> */
[----:B--2---:R-:W-:Y:S01]  /*5b80*/  FMUL R77, R2, R7 ;  /* 0x00000007024d7220 */ /* 0x004fe20000400000 */
[----:B------:R-:W-:Y:S01]  /*5b90*/  @P0 FMUL R24, R24, 0.25 ;  /* 0x3e80000018180820 */ /* 0x000fe20000400000 */
[----:B------:R-:W-:Y:S01]  /*5ba0*/  @!P4 FMUL R20, R20, 16777216 ;  /* 0x4b8000001414c820 */ /* 0x000fe20000400000 */
[C---:B------:R-:W-:Y:S01]  /*5bb0*/  FMUL R7, R2.reuse, R16 ;  /* 0x0000001002077220 */ /* 0x040fe20000400000 */
[----:B------:R-:W-:Y:S01]  /*5bc0*/  @P0 FMUL R33, R33, 0.25 ;  /* 0x3e80000021210820 */ /* 0x000fe20000400000 */
[----:B------:R-:W-:Y:S01]  /*5bd0*/  @!P4 FMUL R27, R27, 16777216 ;  /* 0x4b8000001b1bc820 */ /* 0x000fe20000400000 */
[----:B------:R-:W-:Y:S01]  /*5be0*/  FMUL R16, R2, R19 ;  /* 0x0000001302107220 */ /* 0x000fe20000400000 */
[----:B------:R-:W-:Y:S01]  /*5bf0*/  @P0 FMUL R11, R11, 0.25 ;  /* 0x3e8000000b0b0820 */ /* 0x000fe20000400000 */
[----:B------:R-:W-:Y:S01]  /*5c00*/  @P0 FMUL R38, R38, 0.25 ;  /* 0x3e80000026260820 */ /* 0x000fe20000400000 */
[----:B------:R-:W-:Y:S01]  /*5c10*/  @!P4 FMUL R36, R36, 16777216 ;  /* 0x4b8000002424c820 */ /* 0x000fe20000400000 */
[----:B------:R-:W-:Y:S01]  /*5c20*/  FMUL R19, R2, R32 ;  /* 0x0000002002137220 */ /* 0x000fe20000400000 */
[----:B------:R-:W-:Y:S01]  /*5c30*/  @P0 FMUL R18, R18, 0.25 ;  /* 0x3e80000012120820 */ /* 0x000fe20000400000 */
[----:B------:R-:W-:Y:S01]  /*5c40*/  @!P4 FMUL R15, R15, 16777216 ;  /* 0x4b8000000f0fc820 */ /* 0x000fe20000400000 */
[----:B------:R-:W-:Y:S01]  /*5c50*/  FMUL R76, R2, R6 ;  /* 0x00000006024c7220 */ /* 0x000fe20000400000 */
[----:B------:R-:W-:-:S02]  /*5c60*/  IMAD R32, R71, 0x4, R68 ;  /* 0x0000000447207824 */ /* 0x000fc400078e0244 */
[----:B------:R-:W-:Y:S01]  /*5c70*/  @P0 FMUL R5, R5, 0.25 ;  /* 0x3e80000005050820 */ /* 0x000fe20000400000 */
[----:B------:R-:W-:Y:S01]  /*5c80*/  @P0 FMUL R25, R25, 0.25 ;  /* 0x3e80000019190820 */ /* 0x000fe20000400000 */
[----:B------:R-:W-:Y:S01]  /*5c90*/  @!P4 FMUL R24, R24, 16777216 ;  /* 0x4b8000001818c820 */ /* 0x000fe20000400000 */
[----:B------:R-:W-:Y:S01]  /*5ca0*/  FMUL R6, R2, R20 ;  /* 0x0000001402067220 */ /* 0x000fe20000400000 */
[----:B------:R-:W-:Y:S01]  /*5cb0*/  @P0 FMUL R4, R4, 0.25 ;  /* 0x3e80000004040820 */ /* 0x000fe20000400000 */
        /* <DEDUP_REMOVED lines=17> */
[----:B------:R-:W-:Y:S01]  /*5dd0*/  @!P4 FMUL R25, R25, 16777216 ;  /* 0x4b8000001919c820 */ /* 0x000fe20000400000 */
[----:B------:R-:W-:Y:S01]  /*5de0*/  FMUL R15, R2, R24 ;  /* 0x00000018020f7220 */ /* 0x000fe20000400000 */
[----:B------:R-:W-:Y:S01]  /*5df0*/  @P0 FMUL R14, R14, 0.25 ;  /* 0x3e8000000e0e0820 */ /* 0x000fe20000400000 */
[----:B------:R-:W-:Y:S01]  /*5e00*/  @!P4 FMUL R4, R4, 16777216 ;  /* 0x4b8000000404c820 */ /* 0x000fe20000400000 */
[----:B------:R-:W-:Y:S01]  /*5e10*/  @!P4 FMUL R8, R8, 16777216 ;  /* 0x4b8000000808c820 */ /* 0x000fe20000400000 */
[----:B------:R-:W-:Y:S01]  /*5e20*/  @!P4 FMUL R34, R34, 16777216 ;  /* 0x4b8000002222c820 */ /* 0x000fe20000400000 */
[----:B------:R-:W-:Y:S01]  /*5e30*/  FMUL R24, R2, R33 ;  /* 0x0000002102187220 */ /* 0x000fe20000400000 */
[----:B------:R-:W-:Y:S01]  /*5e40*/  @P0 FMUL R29, R29, 0.25 ;  /* 0x3e8000001d1d0820 */ /* 0x000fe20000400000 */
[----:B------:R-:W-:Y:S01]  /*5e50*/  @P0 FMUL R30, R30, 0.25 ;  /* 0x3e8000001e1e0820 */ /* 0x000fe20000400000 */
[----:B------:R-:W-:Y:S01]  /*5e60*/  @!P4 FMUL R9, R9, 16777216 ;  /* 0x4b8000000909c820 */ /* 0x000fe20000400000 */
[----:B------:R-:W-:Y:S01]  /*5e70*/  @!P4 FMUL R12, R12, 16777216 ;  /* 0x4b8000000c0cc820 */ /* 0x000fe20000400000 */
[----:B------:R-:W-:Y:S01]  /*5e80*/  @!P4 FMUL R40, R40, 16777216 ;  /* 0x4b8000002828c820 */ /* 0x000fe20000400000 */
[C---:B------:R-:W-:Y:S01]  /*5e90*/  FMUL R78, R2.reuse, R11 ;  /* 0x0000000b024e7220 */ /* 0x040fe20000400000 */
[----:B------:R-:W-:Y:S01]  /*5ea0*/  FMUL R33, R2, R38 ;  /* 0x0000002602217220 */ /* 0x000fe20000400000 */
[----:B------:R-:W-:Y:S01]  /*5eb0*/  @P0 FMUL R42, R42, 0.25 ;  /* 0x3e8000002a2a0820 */ /* 0x000fe20000400000 */
[----:B------:R-:W-:Y:S01]  /*5ec0*/  @!P4 FMUL R10, R10, 16777216 ;  /* 0x4b8000000a0ac820 */ /* 0x000fe20000400000 */
[----:B------:R-:W-:Y:S01]  /*5ed0*/  FMUL R11, R2, R18 ;  /* 0x00000012020b7220 */ /* 0x000fe20000400000 */
[----:B------:R-:W-:-:S02]  /*5ee0*/  IMAD R38, R71, 0x4, R36 ;  /* 0x0000000447267824 */ /* 0x000fc400078e0224 */
[----:B------:R-:W-:Y:S01]  /*5ef0*/  @!P4 FMUL R13, R13, 16777216 ;  /* 0x4b8000000d0dc820 */ /* 0x000fe20000400000 */
[----:B------:R-:W-:Y:S01]  /*5f00*/  @!P4 FMUL R17, R17, 16777216 ;  /* 0x4b8000001111c820 */ /* 0x000fe20000400000 */
[C---:B------:R-:W-:Y:S01]  /*5f10*/  FMUL R75, R2.reuse, R5 ;  /* 0x00000005024b7220 */ /* 0x040fe20000400000 */
[----:B------:R-:W-:Y:S01]  /*5f20*/  FMUL R18, R2, R25 ;  /* 0x0000001902127220 */ /* 0x000fe20000400000 */
[----:B------:R-:W-:Y:S01]  /*5f30*/  @!P4 FMUL R14, R14, 16777216 ;  /* 0x4b8000000e0ec820 */ /* 0x000fe20000400000 */
[C---:B------:R-:W-:Y:S01]  /*5f40*/  FMUL R4, R2.reuse, R4 ;  /* 0x0000000402047220 */ /* 0x040fe20000400000 */
[C---:B------:R-:W-:Y:S01]  /*5f50*/  FMUL R5, R2.reuse, R8 ;  /* 0x0000000802057220 */ /* 0x040fe20000400000 */
[----:B------:R-:W-:Y:S01]  /*5f60*/  FMUL R25, R2, R34 ;  /* 0x0000002202197220 */ /* 0x000fe20000400000 */
[----:B------:R-:W-:Y:S01]  /*5f70*/  @P0 FMUL R26, R26, 0.25 ;  /* 0x3e8000001a1a0820 */ /* 0x000fe20000400000 */
[----:B------:R-:W-:Y:S01]  /*5f80*/  @!P4 FMUL R29, R29, 16777216 ;  /* 0x4b8000001d1dc820 */ /* 0x000fe20000400000 */
[----:B------:R-:W-:Y:S01]  /*5f90*/  @!P4 FMUL R30, R30, 16777216 ;  /* 0x4b8000001e1ec820 */ /* 0x000fe20000400000 */
[C---:B------:R-:W-:Y:S01]  /*5fa0*/  FMUL R8, R2.reuse, R9 ;  /* 0x0000000902087220 */ /* 0x040fe20000400000 */
[C---:B------:R-:W-:Y:S01]  /*5fb0*/  FMUL R12, R2.reuse, R12 ;  /* 0x0000000c020c7220 */ /* 0x040fe20000400000 */
[----:B------:R-:W-:Y:S01]  /*5fc0*/  FMUL R34, R2, R40 ;  /* 0x0000002802227220 */ /* 0x000fe20000400000 */
[----:B------:R-:W-:Y:S01]  /*5fd0*/  @P0 FMUL R21, R21, 0.25 ;  /* 0x3e80000015150820 */ /* 0x000fe20000400000 */
[----:B------:R-:W-:Y:S01]  /*5fe0*/  @P0 FMUL R22, R22, 0.25 ;  /* 0x3e80000016160820 */ /* 0x000fe20000400000 */
[----:B------:R-:W-:Y:S01]  /*5ff0*/  @P0 FMUL R23, R23, 0.25 ;  /* 0x3e80000017170820 */ /* 0x000fe20000400000 */
[----:B------:R-:W-:Y:S01]  /*6000*/  @P0 FMUL R28, R28, 0.25 ;  /* 0x3e8000001c1c0820 */ /* 0x000fe20000400000 */
[----:B------:R-:W-:Y:S01]  /*6010*/  @P0 FMUL R31, R31, 0.25 ;  /* 0x3e8000001f1f0820 */ /* 0x000fe20000400000 */
[----:B------:R-:W-:Y:S01]  /*6020*/  @P0 FMUL R35, R35, 0.25 ;  /* 0x3e80000023230820 */ /* 0x000fe20000400000 */
[----:B------:R-:W-:Y:S01]  /*6030*/  @!P4 FMUL R42, R42, 16777216 ;  /* 0x4b8000002a2ac820 */ /* 0x000fe20000400000 */
[----:B------:R-:W-:Y:S01]  /*6040*/  FMUL R9, R2, R10 ;  /* 0x0000000a02097220 */ /* 0x000fe20000400000 */
[----:B------:R-:W-:-:S02]  /*6050*/  IMAD R40, R71, 0x4, R38 ;  /* 0x0000000447287824 */ /* 0x000fc400078e0226 */
[----:B------:R-:W-:Y:S01]  /*6060*/  @P0 FMUL R44, R44, 0.25 ;  /* 0x3e8000002c2c0820 */ /* 0x000fe20000400000 */
[C---:B------:R-:W-:Y:S01]  /*6070*/  FMUL R13, R2.reuse, R13 ;  /* 0x0000000d020d7220 */ /* 0x040fe20000400000 */
[C---:B------:R-:W-:Y:S01]  /*6080*/  FMUL R10, R2.reuse, R17 ;  /* 0x00000011020a7220 */ /* 0x040fe20000400000 */
[----:B------:R-:W-:Y:S01]  /*6090*/  FMUL R14, R2, R14 ;  /* 0x0000000e020e7220 */ /* 0x000fe20000400000 */
[----:B------:R-:W-:Y:S01]  /*60a0*/  @!P4 FMUL R26, R26, 16777216 ;  /* 0x4b8000001a1ac820 */ /* 0x000fe20000400000 */
[C---:B------:R-:W-:Y:S01]  /*60b0*/  FMUL R29, R2.reuse, R29 ;  /* 0x0000001d021d7220 */ /* 0x040fe20000400000 */
[----:B------:R-:W-:Y:S01]  /*60c0*/  FMUL R30, R2, R30 ;  /* 0x0000001e021e7220 */ /* 0x000fe20000400000 */
[----:B------:R-:W-:Y:S01]  /*60d0*/  F2FP.F16.F32.PACK_AB R4, R5, R4 ;  /* 0x000000040504723e */ /* 0x000fe200000000ff */
[----:B------:R-:W-:Y:S01]  /*60e0*/  @P0 FMUL R41, R41, 0.25 ;  /* 0x3e80000029290820 */ /* 0x000fe20000400000 */
[----:B------:R-:W-:Y:S01]  /*60f0*/  @!P4 FMUL R21, R21, 16777216 ;  /* 0x4b8000001515c820 */ /* 0x000fe20000400000 */
[----:B------:R-:W-:Y:S01]  /*6100*/  @!P4 FMUL R22, R22, 16777216 ;  /* 0x4b8000001616c820 */ /* 0x000fe20000400000 */
[----:B------:R-:W-:Y:S01]  /*6110*/  @!P4 FMUL R23, R23, 16777216 ;  /* 0x4b8000001717c820 */ /* 0x000fe20000400000 */
[----:B------:R-:W-:Y:S01]  /*6120*/  @!P4 FMUL R28, R28, 16777216 ;  /* 0x4b8000001c1cc820 */ /* 0x000fe20000400000 */
[----:B------:R-:W-:Y:S01]  /*6130*/  @!P4 FMUL R31, R31, 16777216 ;  /* 0x4b8000001f1fc820 */ /* 0x000fe20000400000 */
[----:B------:R-:W-:Y:S01]  /*6140*/  @!P4 FMUL R35, R35, 16777216 ;  /* 0x4b8000002323c820 */ /* 0x000fe20000400000 */
[----:B------:R-:W-:Y:S01]  /*6150*/  FMUL R82, R2, R42 ;  /* 0x0000002a02527220 */ /* 0x000fe20000400000 */
[----:B------:R-:W-:Y:S01]  /*6160*/  F2FP.F16.F32.PACK_AB R5, R7, R12 ;  /* 0x0000000c0705723e */ /* 0x000fe200000000ff */
[----:B------:R-:W-:Y:S01]  /*6170*/  @P0 FMUL R37, R37, 0.25 ;  /* 0x3e80000025250820 */ /* 0x000fe20000400000 */
        /* <DEDUP_REMOVED lines=25> */
[----:B------:R-:W-:Y:S01]  /*6310*/  @!P4 FMUL R44, R44, 16777216 ;  /* 0x4b8000002c2cc820 */ /* 0x000fe20000400000 */
[----:B------:R-:W-:Y:S01]  /*6320*/  F2FP.F16.F32.PACK_AB R12, R9, R76 ;  /* 0x0000004c090c723e */ /* 0x000fe200000000ff */
[C---:B------:R-:W-:Y:S01]  /*6330*/  FMUL R17, R2.reuse, R26 ;  /* 0x0000001a02117220 */ /* 0x040fe20000400000 */
[----:B------:R-:W-:Y:S01]  /*6340*/  LEA R42, R71, R40, 0x2 ;  /* 0x00000028472a7211 */ /* 0x000fe200078e10ff */
[----:B------:R-:W-:Y:S01]  /*6350*/  @!P4 FMUL R41, R41, 16777216 ;  /* 0x4b8000002929c820 */ /* 0x000fe20000400000 */
[----:B------:R-:W-:Y:S01]  /*6360*/  ISETP.GE.U32.AND P0, PT, R81, 0x7f800000, PT ;  /* 0x7f8000005100780c */ /* 0x000fe20003f06070 */
[----:B------:R-:W-:Y:S01]  /*6370*/  FMUL R21, R2, R21 ;  /* 0x0000001502157220 */ /* 0x000fe20000400000 */
[----:B------:R-:W-:Y:S01]  /*6380*/  F2FP.F16.F32.PACK_AB R9, R10, R13 ;  /* 0x0000000d0a09723e */ /* 0x000fe200000000ff */
[C---:B------:R-:W-:Y:S01]  /*6390*/  FMUL R22, R2.reuse, R22 ;  /* 0x0000001602167220 */ /* 0x040fe20000400000 */
[----:B------:R-:W-:Y:S01]  /*63a0*/  F2FP.F16.F32.PACK_AB R6, R15, R6 ;  /* 0x000000060f06723e */ /* 0x000fe200000000ff */
[C---:B------:R-:W-:Y:S01]  /*63b0*/  FMUL R23, R2.reuse, R23 ;  /* 0x0000001702177220 */ /* 0x040fe20000400000 */
[----:B------:R-:W-:Y:S01]  /*63c0*/  F2FP.F16.F32.PACK_AB R13, R11, R14 ;  /* 0x0000000e0b0d723e */ /* 0x000fe200000000ff */
[C---:B------:R-:W-:Y:S01]  /*63d0*/  FMUL R28, R2.reuse, R28 ;  /* 0x0000001c021c7220 */ /* 0x040fe20000400000 */
[C---:B------:R-:W-:Y:S01]  /*63e0*/  FMUL R31, R2.reuse, R31 ;  /* 0x0000001f021f7220 */ /* 0x040fe20000400000 */
[----:B------:R-:W-:Y:S01]  /*63f0*/  FMUL R26, R2, R35 ;  /* 0x00000023021a7220 */ /* 0x000fe20000400000 */
[----:B------:R-:W-:Y:S01]  /*6400*/  F2FP.F16.F32.PACK_AB R11, R24, R29 ;  /* 0x0000001d180b723e */ /* 0x000fe200000000ff */
[----:B------:R-:W-:Y:S01]  /*6410*/  @!P4 FMUL R46, R46, 16777216 ;  /* 0x4b8000002e2ec820 */ /* 0x000fe20000400000 */
[----:B------:R-:W-:Y:S01]  /*6420*/  F2FP.F16.F32.PACK_AB R15, R25, R30 ;  /* 0x0000001e190f723e */ /* 0x000fe200000000ff */
[----:B------:R-:W-:Y:S01]  /*6430*/  FMUL R35, R2, R44 ;  /* 0x0000002c02237220 */ /* 0x000fe20000400000 */
[----:B------:R-:W0:Y:S01]  /*6440*/  LDC.64 R24, c[0x0][0x398] ;  /* 0x0000e600ff187b82 */ /* 0x000e220000000a00 */
[----:B------:R-:W-:Y:S01]  /*6450*/  IMAD R44, R71, 0x4, R42 ;  /* 0x00000004472c7824 */ /* 0x000fe200078e022a */
[----:B------:R-:W-:Y:S01]  /*6460*/  F2FP.F16.F32.PACK_AB R76, R78, R77 ;  /* 0x0000004d4e4c723e */ /* 0x000fe200000000ff */
[----:B------:R-:W-:Y:S01]  /*6470*/  FMUL R80, R2, R41 ;  /* 0x0000002902507220 */ /* 0x000fe20000400000 */
[----:B------:R-:W-:Y:S01]  /*6480*/  F2FP.F16.F32.PACK_AB R77, R16, R79 ;  /* 0x0000004f104d723e */ /* 0x000fe200000000ff */
[----:B------:R-:W-:Y:S01]  /*6490*/  @!P4 FMUL R43, R43, 16777216 ;  /* 0x4b8000002b2bc820 */ /* 0x000fe20000400000 */
[----:B------:R-:W-:Y:S01]  /*64a0*/  @!P4 FMUL R48, R48, 16777216 ;  /* 0x4b8000003030c820 */ /* 0x000fe20000400000 */
[----:B------:R-:W-:Y:S01]  /*64b0*/  @!P4 FMUL R49, R49, 16777216 ;  /* 0x4b8000003131c820 */ /* 0x000fe20000400000 */
[----:B------:R-:W-:Y:S01]  /*64c0*/  @!P4 FMUL R51, R51, 16777216 ;  /* 0x4b8000003333c820 */ /* 0x000fe20000400000 */
[----:B------:R-:W-:Y:S01]  /*64d0*/  @!P4 FMUL R57, R57, 16777216 ;  /* 0x4b8000003939c820 */ /* 0x000fe20000400000 */
[----:B------:R-:W-:Y:S01]  /*64e0*/  FMUL R41, R2, R46 ;  /* 0x0000002e02297220 */ /* 0x000fe20000400000 */
[----:B------:R-:W-:Y:S01]  /*64f0*/  F2FP.F16.F32.PACK_AB R7, R19, R28 ;  /* 0x0000001c1307723e */ /* 0x000fe200000000ff */
[----:B------:R-:W-:Y:S01]  /*6500*/  @!P4 FMUL R37, R37, 16777216 ;  /* 0x4b8000002525c820 */ /* 0x000fe20000400000 */
        /* <DEDUP_REMOVED lines=24> */
[----:B------:R-:W-:Y:S01]  /*6690*/  FMUL R74, R73, R74 ;  /* 0x0000004a494a7220 */ /* 0x000fe20000400000 */
[----:B------:R-:W-:-:S02]  /*66a0*/  IMAD R46, R71, 0x4, R44 ;  /* 0x00000004472e7824 */ /* 0x000fc400078e022c */
        /* <DEDUP_REMOVED lines=24> */
[----:B------:R-:W-:Y:S01]  /*6830*/  FMUL R104, R2, R67 ;  /* 0x0000004302687220 */ /* 0x000fe20000400000 */
[----:B-1----:R1:W-:Y:S01]  /*6840*/  STS.128 [R87], R4 ;  /* 0x0000000457007388 */ /* 0x0023e20000000c00 */
[----:B------:R-:W-:Y:S01]  /*6850*/  FFMA.FTZ R73, R73, 1.4426950216293334961, R74 ;  /* 0x3fb8aa3b49497823 */ /* 0x000fe2000001004a */
[----:B------:R-:W-:Y:S01]  /*6860*/  IMAD R48, R71, 0x4, R46 ;  /* 0x0000000447307824 */ /* 0x000fe200078e022e */
[----:B------:R-:W-:Y:S01]  /*6870*/  F2FP.F16.F32.PACK_AB R23, R64, R51 ;  /* 0x000000334017723e */ /* 0x000fe200000000ff */
[----:B------:R-:W-:Y:S01]  /*6880*/  STS.128 [R87+0x400], R8 ;  /* 0x0004000857007388 */ /* 0x000fe20000000c00 */
[----:B------:R-:W-:-:S02]  /*6890*/  @P0 IMAD.MOV.U32 R2, RZ, RZ, 0x7f800000 ;  /* 0x7f800000ff020424 */ /* 0x000fc400078e00ff */
[----:B------:R-:W-:Y:S01]  /*68a0*/  FADD R72, R72, R73 ;  /* 0x0000004948487221 */ /* 0x000fe20000000000 */
[----:B------:R-:W-:Y:S01]  /*68b0*/  IMAD R50, R71, 0x4, R48 ;  /* 0x0000000447327824 */ /* 0x000fe200078e0230 */
[----:B------:R-:W-:Y:S01]  /*68c0*/  STS.128 [R87+0x800], R12 ;  /* 0x0008000c57007388 */ /* 0x000fe20000000c00 */
[----:B------:R-:W-:Y:S01]  /*68d0*/  @P0 FFMA.FTZ R72, R81, R2, +INF ;  /* 0x7f80000051480423 */ /* 0x000fe20000010002 */
[----:B------:R-:W-:Y:S01]  /*68e0*/  IMAD R2, R69, UR5, RZ ;  /* 0x0000000545027c24 */ /* 0x000fe2000f8e02ff */
[----:B------:R-:W-:Y:S01]  /*68f0*/  UIMAD.WIDE UR4, UR4, 0x2, URZ ;  /* 0x00000002040478a5 */ /* 0x000fe2000f8e02ff */
[----:B------:R2:W-:Y:S01]  /*6900*/  STS.128 [R87+0xc00], R76 ;  /* 0x000c004c57007388 */ /* 0x0005e20000000c00 */
[C---:B------:R-:W-:Y:S01]  /*6910*/  IMAD R52, R71.reuse, 0x4, R50 ;  /* 0x0000000447347824 */ /* 0x040fe200078e0232 */
[----:B------:R-:W-:Y:S01]  /*6920*/  FSEL R72, R72, -INF , P2 ;  /* 0xff80000048487808 */ /* 0x000fe20001000000 */
[----:B-1----:R-:W-:Y:S01]  /*6930*/  IMAD.SHL.U32 R5, R2, 0x2, RZ ;  /* 0x0000000202057824 */ /* 0x002fe200078e00ff */
[----:B------:R-:W-:Y:S01]  /*6940*/  F2FP.F16.F32.PACK_AB R83, R66, R57 ;  /* 0x000000394253723e */ /* 0x000fe200000000ff */
[----:B------:R-:W-:-:S02]  /*6950*/  IMAD R54, R71, 0x4, R52 ;  /* 0x0000000447367824 */ /* 0x000fc400078e0234 */
[----:B------:R-:W-:Y:S01]  /*6960*/  FFMA R85, R72, 0.69314718246459960938, R85 ;  /* 0x3f31721848557823 */ /* 0x000fe20000000055 */
[----:B------:R-:W-:Y:S01]  /*6970*/  BAR.SYNC.DEFER_BLOCKING 0x0 ;  /* 0x0000000000007b1d */ /* 0x000fe20000010000 */
[----:B------:R-:W-:Y:S01]  /*6980*/  IMAD.HI R2, R2, 0x2, RZ ;  /* 0x0000000202027827 */ /* 0x000fe200078e02ff */
[----:B0-----:R-:W-:Y:S02]  /*6990*/  IADD3 R24, P0, P2, R5, UR8, R24 ;  /* 0x0000000805187c10 */ /* 0x001fe4000fa1e018 */
[C---:B------:R-:W-:Y:S02]  /*69a0*/  LEA R56, R71.reuse, R54, 0x2 ;  /* 0x0000003647387211 */ /* 0x040fe400078e10ff */
[----:B------:R-:W-:Y:S01]  /*69b0*/  IADD3.X R25, PT, PT, R2, UR5, R25, P0, P2 ;  /* 0x0000000502197c10 */ /* 0x000fe200087e4419 */
[----:B------:R-:W0:Y:S01]  /*69c0*/  LDCU UR4, c[0x0][0x3ec] ;  /* 0x00007d80ff0477ac */ /* 0x000e220008000800 */
[----:B------:R-:W-:Y:S01]  /*69d0*/  LEA R2, R70, UR6, 0x4 ;  /* 0x0000000646027c11 */ /* 0x000fe2000f8e20ff */
[----:B------:R-:W-:Y:S01]  /*69e0*/  IMAD R58, R71, 0x4, R56 ;  /* 0x00000004473a7824 */ /* 0x000fe200078e0238 */
[----:B------:R-:W-:-:S02]  /*69f0*/  F2FP.F16.F32.PACK_AB R28, R80, R37 ;  /* 0x00000025501c723e */ /* 0x000fc400000000ff */
[----:B------:R-:W-:Y:S01]  /*6a00*/  F2FP.F16.F32.PACK_AB R80, R82, R33 ;  /* 0x000000215250723e */ /* 0x000fe200000000ff */
[C---:B------:R-:W-:Y:S01]  /*6a10*/  IMAD R60, R71.reuse, 0x4, R58 ;  /* 0x00000004473c7824 */ /* 0x040fe200078e023a */
[----:B------:R-:W-:Y:S02]  /*6a20*/  F2FP.F16.F32.PACK_AB R29, R88, R45 ;  /* 0x0000002d581d723e */ /* 0x000fe400000000ff */
[----:B------:R-:W-:Y:S01]  /*6a30*/  F2FP.F16.F32.PACK_AB R81, R90, R41 ;  /* 0x000000295a51723e */ /* 0x000fe200000000ff */
[C---:B------:R-:W-:Y:S01]  /*6a40*/  IMAD R62, R71.reuse, 0x4, R60 ;  /* 0x00000004473e7824 */ /* 0x040fe200078e023c */
[----:B------:R-:W-:Y:S02]  /*6a50*/  F2FP.F16.F32.PACK_AB R20, R34, R27 ;  /* 0x0000001b2214723e */ /* 0x000fe400000000ff */
[----:B------:R-:W-:Y:S01]  /*6a60*/  F2FP.F16.F32.PACK_AB R21, R86, R35 ;  /* 0x000000235615723e */ /* 0x000fe200000000ff */
[C---:B------:R-:W-:Y:S01]  /*6a70*/  IMAD R64, R71.reuse, 0x4, R62 ;  /* 0x0000000447407824 */ /* 0x040fe200078e023e */
[----:B------:R-:W-:Y:S01]  /*6a80*/  F2FP.F16.F32.PACK_AB R22, R94, R43 ;  /* 0x0000002b5e16723e */ /* 0x000fe200000000ff */
[----:B------:R-:W1:Y:S02]  /*6a90*/  LDS.128 R16, [R2] ;  /* 0x0000000002107984 */ /* 0x000e640000000c00 */
[C---:B------:R-:W-:Y:S01]  /*6aa0*/  IMAD R66, R71.reuse, 0x4, R64 ;  /* 0x0000000447427824 */ /* 0x040fe200078e0240 */
[----:B------:R-:W-:Y:S01]  /*6ab0*/  F2FP.F16.F32.PACK_AB R30, R96, R53 ;  /* 0x00000035601e723e */ /* 0x000fe200000000ff */
[----:B0-----:R-:W-:Y:S01]  /*6ac0*/  UIMAD UR4, UR9, UR4, URZ ;  /* 0x00000004090472a4 */ /* 0x001fe2000f8e02ff */
[----:B------:R-:W-:Y:S01]  /*6ad0*/  LDS.128 R12, [R2+0x1000] ;  /* 0x00100000020c7984 */ /* 0x000fe20000000c00 */
[----:B------:R-:W-:Y:S01]  /*6ae0*/  IMAD R72, R71, 0x4, R66 ;  /* 0x0000000447487824 */ /* 0x000fe200078e0242 */
[----:B------:R-:W-:-:S02]  /*6af0*/  F2FP.F16.F32.PACK_AB R82, R98, R49 ;  /* 0x000000316252723e */ /* 0x000fc400000000ff */
[----:B------:R-:W-:Y:S01]  /*6b00*/  LDS.128 R8, [R2+0x2000] ;  /* 0x0020000002087984 */ /* 0x000fe20000000c00 */
[----:B------:R-:W-:Y:S01]  /*6b10*/  F2FP.F16.F32.PACK_AB R31, R102, R61 ;  /* 0x0000003d661f723e */ /* 0x000fe200000000ff */
[----:B------:R-:W-:Y:S01]  /*6b20*/  IMAD R74, R71, 0x4, R72 ;  /* 0x00000004474a7824 */ /* 0x000fe200078e0248 */
[----:B------:R-:W-:Y:S01]  /*6b30*/  F2FP.F16.F32.PACK_AB R88, R84, R39 ;  /* 0x000000275458723e */ /* 0x000fe200000000ff */
[----:B------:R-:W-:Y:S01]  /*6b40*/  LDS.128 R4, [R2+0x3000] ;  /* 0x0030000002047984 */ /* 0x000fe20000000c00 */
[----:B------:R-:W-:Y:S02]  /*6b50*/  F2FP.F16.F32.PACK_AB R89, R92, R47 ;  /* 0x0000002f5c59723e */ /* 0x000fe400000000ff */
[----:B------:R-:W-:Y:S01]  /*6b60*/  F2FP.F16.F32.PACK_AB R90, R100, R55 ;  /* 0x00000037645a723e */ /* 0x000fe200000000ff */
[----:B------:R-:W-:Y:S01]  /*6b70*/  BAR.SYNC.DEFER_BLOCKING 0x0 ;  /* 0x0000000000007b1d */ /* 0x000fe20000010000 */
[----:B------:R-:W-:Y:S02]  /*6b80*/  F2FP.F16.F32.PACK_AB R91, R104, R63 ;  /* 0x0000003f685b723e */ /* 0x000fe400000000ff */
[----:B------:R-:W-:-:S02]  /*6b90*/  LEA R26, P0, R68, R24, 0x1 ;  /* 0x00000018441a7211 */ /* 0x000fc400078008ff */
[C---:B--2---:R-:W-:Y:S02]  /*6ba0*/  LEA R76, R71.reuse, R74, 0x2 ;  /* 0x0000004a474c7211 */ /* 0x044fe400078e10ff */
[----:B------:R-:W-:Y:S02]  /*6bb0*/  LEA.HI.X.SX32 R27, R68, R25, 0x1, P0 ;  /* 0x00000019441b7211 */ /* 0x000fe400000f0eff */
[----:B------:R-:W-:Y:S01]  /*6bc0*/  LEA R34, P2, R32, R24, 0x1 ;  /* 0x0000001820227211 */ /* 0x000fe200078408ff */
[----:B------:R-:W-:-:S03]  /*6bd0*/  IMAD R68, R71, 0x4, R76 ;  /* 0x0000000447447824 */ /* 0x000fc600078e024c */
[----:B------:R-:W-:Y:S01]  /*6be0*/  LEA.HI.X.SX32 R35, R32, R25, 0x1, P2 ;  /* 0x0000001920237211 */ /* 0x000fe200010f0eff */
[----:B------:R-:W-:Y:S01]  /*6bf0*/  IMAD R78, R71, 0x4, R68 ;  /* 0x00000004474e7824 */ /* 0x000fe200078e0244 */
[----:B------:R0:W-:Y:S01]  /*6c00*/  STS.128 [R87], R20 ;  /* 0x0000001457007388 */ /* 0x0001e20000000c00 */
[----:B-1----:R-:W-:-:S03]  /*6c10*/  PRMT R155, R17, 0x7632, R155 ;  /* 0x00007632119b7816 */ /* 0x002fc6000000009b */
[----:B------:R1:W-:Y:S04]  /*6c20*/  STS.128 [R87+0x400], R28 ;  /* 0x0004001c57007388 */ /* 0x0003e80000000c00 */
[----:B------:R2:W-:Y:S04]  /*6c30*/  STS.128 [R87+0x800], R80 ;  /* 0x0008005057007388 */ /* 0x0005e80000000c00 */
[----:B------:R-:W-:Y:S01]  /*6c40*/  STS.128 [R87+0xc00], R88 ;  /* 0x000c005857007388 */ /* 0x000fe20000000c00 */
[----:B------:R-:W-:Y:S01]  /*6c50*/  BAR.SYNC.DEFER_BLOCKING 0x0 ;  /* 0x0000000000007b1d */ /* 0x000fe20000010000 */
[----:B0-----:R-:W-:-:S02]  /*6c60*/  LEA R20, P3, R36, R24, 0x1 ;  /* 0x0000001824147211 */ /* 0x001fc400078608ff */
[----:B------:R-:W-:Y:S02]  /*6c70*/  PRMT R22, R16, 0x7632, R22 ;  /* 0x0000763210167816 */ /* 0x000fe40000000016 */
[-C--:B-1----:R-:W-:Y:S02]  /*6c80*/  LEA R28, P0, R38, R24.reuse, 0x1 ;  /* 0x00000018261c7211 */ /* 0x082fe400078008ff */
[-C--:B------:R-:W-:Y:S01]  /*6c90*/  LEA.HI.X.SX32 R21, R36, R25.reuse, 0x1, P3 ;  /* 0x0000001924157211 */ /* 0x080fe200018f0eff */
[C---:B--2---:R-:W-:Y:S01]  /*6ca0*/  IMAD R80, R71.reuse, 0x4, R78 ;  /* 0x0000000447507824 */ /* 0x044fe200078e024e */
[----:B------:R-:W-:Y:S02]  /*6cb0*/  LEA.HI.X.SX32 R29, R38, R25, 0x1, P0 ;  /* 0x00000019261d7211 */ /* 0x000fe400000f0eff */
[-C--:B------:R-:W-:Y:S01]  /*6cc0*/  LEA R32, P0, R42, R24.reuse, 0x1 ;  /* 0x000000182a207211 */ /* 0x080fe200078008ff */
[----:B------:R-:W-:Y:S01]  /*6cd0*/  IMAD R82, R71, 0x4, R80 ;  /* 0x0000000447527824 */ /* 0x000fe200078e0250 */
[----:B------:R-:W-:-:S02]  /*6ce0*/  LEA R30, P2, R40, R24, 0x1 ;  /* 0x00000018281e7211 */ /* 0x000fc400078408ff */
[-C--:B------:R-:W-:Y:S01]  /*6cf0*/  LEA.HI.X.SX32 R33, R42, R25.reuse, 0x1, P0 ;  /* 0x000000192a217211 */ /* 0x080fe200000f0eff */
[C---:B------:R-:W-:Y:S01]  /*6d00*/  IMAD R84, R71.reuse, 0x4, R82 ;  /* 0x0000000447547824 */ /* 0x040fe200078e0252 */
[----:B------:R-:W-:Y:S01]  /*6d10*/  LEA.HI.X.SX32 R31, R40, R25, 0x1, P2 ;  /* 0x00000019281f7211 */ /* 0x000fe200010f0eff */
[----:B------:R0:W-:Y:S04]  /*6d20*/  STG.E.U16 desc[UR10][R26.64], R16 ;  /* 0x000000101a007986 */ /* 0x0001e8000c10150a */
[----:B------:R1:W-:Y:S04]  /*6d30*/  STG.E.U16 desc[UR10][R34.64], R22 ;  /* 0x0000001622007986 */ /* 0x0003e8000c10150a */
[----:B------:R2:W-:Y:S01]  /*6d40*/  STG.E.U16 desc[UR10][R20.64], R17 ;  /* 0x0000001114007986 */ /* 0x0005e2000c10150a */
[----:B0-----:R-:W-:Y:S01]  /*6d50*/  IMAD R26, R71, 0x4, R84 ;  /* 0x00000004471a7824 */ /* 0x001fe200078e0254 */
[----:B------:R-:W-:-:S02]  /*6d60*/  LEA R16, P0, R46, R24, 0x1 ;  /* 0x000000182e107211 */ /* 0x000fc400078008ff */
[----:B------:R-:W0:Y:S01]  /*6d70*/  LDS.128 R20, [R2] ;  /* 0x0000000002147984 */ /* 0x000e220000000c00 */
[C---:B------:R-:W-:Y:S01]  /*6d80*/  IMAD R86, R71.reuse, 0x4, R26 ;  /* 0x0000000447567824 */ /* 0x040fe200078e021a */
[----:B-1----:R-:W-:Y:S02]  /*6d90*/  LEA R34, P2, R44, R24, 0x1 ;  /* 0x000000182c227211 */ /* 0x002fe400078408ff */
[----:B------:R1:W-:Y:S01]  /*6da0*/  STG.E.U16 desc[UR10][R28.64], R155 ;  /* 0x0000009b1c007986 */ /* 0x0003e2000c10150a */
[-C--:B--2---:R-:W-:Y:S02]  /*6db0*/  LEA.HI.X.SX32 R17, R46, R25.reuse, 0x1, P0 ;  /* 0x000000192e117211 */ /* 0x084fe400000f0eff */
[C---:B------:R-:W-:Y:S01]  /*6dc0*/  LEA R88, R71.reuse, R86, 0x2 ;  /* 0x0000005647587211 */ /* 0x040fe200078e10ff */
[----:B------:R0:W-:Y:S01]  /*6dd0*/  STG.E.U16 desc[UR10][R30.64], R18 ;  /* 0x000000121e007986 */ /* 0x0001e2000c10150a */
[----:B------:R-:W-:Y:S02]  /*6de0*/  LEA R38, P0, R50, R24, 0x1 ;  /* 0x0000001832267211 */ /* 0x000fe400078008ff */
[-C--:B------:R-:W-:Y:S01]  /*6df0*/  LEA.HI.X.SX32 R35, R44, R25.reuse, 0x1, P2 ;  /* 0x000000192c237211 */ /* 0x080fe200010f0eff */
[----:B------:R-:W-:Y:S01]  /*6e00*/  IMAD R90, R71, 0x4, R88 ;  /* 0x00000004475a7824 */ /* 0x000fe200078e0258 */
[----:B------:R-:W-:-:S02]  /*6e10*/  LEA.HI.X.SX32 R39, R50, R25, 0x1, P0 ;  /* 0x0000001932277211 */ /* 0x000fc400000f0eff */
[-C--:B------:R-:W-:Y:S01]  /*6e20*/  LEA R36, P2, R48, R24.reuse, 0x1 ;  /* 0x0000001830247211 */ /* 0x080fe200078408ff */
[C---:B------:R-:W-:Y:S01]  /*6e30*/  IMAD R92, R71.reuse, 0x4, R90 ;  /* 0x00000004475c7824 */ /* 0x040fe200078e025a */
[-C--:B------:R-:W-:Y:S02]  /*6e40*/  LEA R42, P0, R54, R24.reuse, 0x1 ;  /* 0x00000018362a7211 */ /* 0x080fe400078008ff */
[-C--:B------:R-:W-:Y:S01]  /*6e50*/  LEA.HI.X.SX32 R37, R48, R25.reuse, 0x1, P2 ;  /* 0x0000001930257211 */ /* 0x080fe200010f0eff */
[C---:B------:R-:W-:Y:S01]  /*6e60*/  IMAD R94, R71.reuse, 0x4, R92 ;  /* 0x00000004475e7824 */ /* 0x040fe200078e025c */
[----:B------:R-:W-:Y:S02]  /*6e70*/  LEA.HI.X.SX32 R43, R54, R25, 0x1, P0 ;  /* 0x00000019362b7211 */ /* 0x000fe400000f0eff */
[-C--:B------:R-:W-:Y:S01]  /*6e80*/  LEA R40, P2, R52, R24.reuse, 0x1 ;  /* 0x0000001834287211 */ /* 0x080fe200078408ff */
[----:B------:R-:W-:Y:S01]  /*6e90*/  IMAD R96, R71, 0x4, R94 ;  /* 0x0000000447607824 */ /* 0x000fe200078e025e */
[----:B------:R-:W-:-:S02]  /*6ea0*/  LEA R46, P0, R58, R24, 0x1 ;  /* 0x000000183a2e7211 */ /* 0x000fc400078008ff */
[-C--:B------:R-:W-:Y:S01]  /*6eb0*/  LEA.HI.X.SX32 R41, R52, R25.reuse, 0x1, P2 ;  /* 0x0000001934297211 */ /* 0x080fe200010f0eff */
[C---:B------:R-:W-:Y:S01]  /*6ec0*/  IMAD R98, R71.reuse, 0x4, R96 ;  /* 0x0000000447627824 */ /* 0x040fe200078e0260 */
[-C--:B------:R-:W-:Y:S02]  /*6ed0*/  LEA.HI.X.SX32 R47, R58, R25.reuse, 0x1, P0 ;  /* 0x000000193a2f7211 */ /* 0x080fe400000f0eff */
[-C--:B------:R-:W-:Y:S01]  /*6ee0*/  LEA R44, P2, R56, R24.reuse, 0x1 ;  /* 0x00000018382c7211 */ /* 0x080fe200078408ff */
[C---:B------:R-:W-:Y:S01]  /*6ef0*/  IMAD R100, R71.reuse, 0x4, R98 ;  /* 0x0000000447647824 */ /* 0x040fe200078e0262 */
[----:B------:R-:W-:Y:S02]  /*6f00*/  LEA R50, P0, R62, R24, 0x1 ;  /* 0x000000183e327211 */ /* 0x000fe400078008ff */
[-C--:B------:R-:W-:Y:S01]  /*6f10*/  LEA.HI.X.SX32 R45, R56, R25.reuse, 0x1, P2 ;  /* 0x00000019382d7211 */ /* 0x080fe200010f0eff */
[----:B------:R-:W-:Y:S01]  /*6f20*/  IMAD R102, R71, 0x4, R100 ;  /* 0x0000000447667824 */ /* 0x000fe200078e0264 */
[----:B------:R-:W-:-:S02]  /*6f30*/  LEA.HI.X.SX32 R51, R62, R25, 0x1, P0 ;  /* 0x000000193e337211 */ /* 0x000fc400000f0eff */
[-C--:B------:R-:W-:Y:S02]  /*6f40*/  LEA R48, P2, R60, R24.reuse, 0x1 ;  /* 0x000000183c307211 */ /* 0x080fe400078408ff */
[----:B------:R-:W-:Y:S02]  /*6f50*/  LEA R54, P0, R66, R24, 0x1 ;  /* 0x0000001842367211 */ /* 0x000fe400078008ff */
[C---:B------:R-:W-:Y:S02]  /*6f60*/  LEA R104, R71.reuse, R102, 0x2 ;  /* 0x0000006647687211 */ /* 0x040fe400078e10ff */
[-C--:B------:R-:W-:Y:S02]  /*6f70*/  LEA.HI.X.SX32 R49, R60, R25.reuse, 0x1, P2 ;  /* 0x000000193c317211 */ /* 0x080fe400010f0eff */
[----:B------:R-:W-:Y:S01]  /*6f80*/  LEA.HI.X.SX32 R55, R66, R25, 0x1, P0 ;  /* 0x0000001942377211 */ /* 0x000fe200000f0eff */
[----:B------:R-:W-:Y:S01]  /*6f90*/  IMAD R106, R71, 0x4, R104 ;  /* 0x00000004476a7824 */ /* 0x000fe200078e0268 */
[----:B------:R-:W-:-:S02]  /*6fa0*/  LEA R60, P0, R72, R24, 0x1 ;  /* 0x00000018483c7211 */ /* 0x000fc400078008ff */
[-C--:B------:R-:W-:Y:S01]  /*6fb0*/  LEA R52, P2, R64, R24.reuse, 0x1 ;  /* 0x0000001840347211 */ /* 0x080fe200078408ff */
[----:B------:R-:W-:Y:S01]  /*6fc0*/  IMAD R108, R71, 0x4, R106 ;  /* 0x00000004476c7824 */ /* 0x000fe200078e026a */
[-C--:B------:R-:W-:Y:S02]  /*6fd0*/  LEA R58, P3, R76, R24.reuse, 0x1 ;  /* 0x000000184c3a7211 */ /* 0x080fe400078608ff */
[-C--:B------:R-:W-:Y:S02]  /*6fe0*/  LEA.HI.X.SX32 R61, R72, R25.reuse, 0x1, P0 ;  /* 0x00000019483d7211 */ /* 0x080fe400000f0eff */
[-C--:B------:R-:W-:Y:S02]  /*6ff0*/  LEA R66, P0, R68, R24.reuse, 0x1 ;  /* 0x0000001844427211 */ /* 0x080fe400078008ff */
[----:B------:R-:W-:Y:S02]  /*7000*/  LEA.HI.X.SX32 R53, R64, R25, 0x1, P2 ;  /* 0x0000001940357211 */ /* 0x000fe400010f0eff */
[----:B------:R-:W-:-:S02]  /*7010*/  LEA R56, P2, R74, R24, 0x1 ;  /* 0x000000184a387211 */ /* 0x000fc400078408ff */
[-C--:B------:R-:W-:Y:S02]  /*7020*/  LEA.HI.X.SX32 R59, R76, R25.reuse, 0x1, P3 ;  /* 0x000000194c3b7211 */ /* 0x080fe400018f0eff */
[-C--:B------:R-:W-:Y:S02]  /*7030*/  LEA R62, P3, R80, R24.reuse, 0x1 ;  /* 0x00000018503e7211 */ /* 0x080fe400078608ff */
[-C--:B------:R-:W-:Y:S01]  /*7040*/  LEA.HI.X.SX32 R67, R68, R25.reuse, 0x1, P0 ;  /* 0x0000001944437211 */ /* 0x080fe200000f0eff */
[C---:B------:R-:W-:Y:S01]  /*7050*/  IMAD R68, R71.reuse, 0x4, R108 ;  /* 0x0000000447447824 */ /* 0x040fe200078e026c */
[-C--:B------:R-:W-:Y:S02]  /*7060*/  LEA.HI.X.SX32 R57, R74, R25.reuse, 0x1, P2 ;  /* 0x000000194a397211 */ /* 0x080fe400010f0eff */
[----:B------:R-:W-:Y:S01]  /*7070*/  LEA R64, P2, R78, R24, 0x1 ;  /* 0x000000184e407211 */ /* 0x000fe200078408ff */
[----:B------:R-:W-:Y:S01]  /*7080*/  IMAD R110, R71, 0x4, R68 ;  /* 0x00000004476e7824 */ /* 0x000fe200078e0244 */
[----:B------:R-:W-:-:S02]  /*7090*/  LEA.HI.X.SX32 R63, R80, R25, 0x1, P3 ;  /* 0x00000019503f7211 */ /* 0x000fc400018f0eff */
[-C--:B------:R-:W-:Y:S02]  /*70a0*/  LEA R76, P3, R26, R24.reuse, 0x1 ;  /* 0x000000181a4c7211 */ /* 0x080fe400078608ff */
[-C--:B------:R-:W-:Y:S02]  /*70b0*/  LEA.HI.X.SX32 R65, R78, R25.reuse, 0x1, P2 ;  /* 0x000000194e417211 */ /* 0x080fe400010f0eff */
        /* <DEDUP_REMOVED lines=9> */
[-C--:B------:R-:W-:Y:S02]  /*7150*/  LEA R78, P0, R86, R24.reuse, 0x1 ;  /* 0x00000018564e7211 */ /* 0x080fe400078008ff */
[----:B------:R-:W-:Y:S02]  /*7160*/  LEA R82, P2, R88, R24, 0x1 ;  /* 0x0000001858527211 */ /* 0x000fe400078408ff */
[C---:B------:R-:W-:Y:S02]  /*7170*/  LEA R118, R71.reuse, R116, 0x2 ;  /* 0x0000007447767211 */ /* 0x040fe400078e10ff */
[-C--:B------:R-:W-:Y:S02]  /*7180*/  LEA.HI.X.SX32 R79, R86, R25.reuse, 0x1, P0 ;  /* 0x00000019564f7211 */ /* 0x080fe400000f0eff */
        /* <DEDUP_REMOVED lines=16> */
[----:B------:R-:W-:Y:S01]  /*7290*/  IMAD R132, R71, 0x4, R130 ;  /* 0x0000000447847824 */ /* 0x000fe200078e0282 */
[-C--:B------:R-:W-:Y:S02]  /*72a0*/  LEA R98, P3, R108, R24.reuse, 0x1 ;  /* 0x000000186c627211 */ /* 0x080fe400078608ff */
[----:B------:R-:W-:Y:S02]  /*72b0*/  LEA R86, P2, R94, R24, 0x1 ;  /* 0x000000185e567211 */ /* 0x000fe400078408ff */
[----:B------:R-:W-:-:S02]  /*72c0*/  LEA.HI.X.SX32 R103, R104, R25, 0x1, P0 ;  /* 0x0000001968677211 */ /* 0x000fc400000f0eff */
[-C--:B------:R-:W-:Y:S02]  /*72d0*/  LEA.HI.X.SX32 R99, R108, R25.reuse, 0x1, P3 ;  /* 0x000000196c637211 */ /* 0x080fe400018f0eff */
[-C--:B------:R-:W-:Y:S02]  /*72e0*/  LEA R104, P3, R26, R24.reuse, 0x1 ;  /* 0x000000181a687211 */ /* 0x080fe400078608ff */
[-C--:B------:R-:W-:Y:S02]  /*72f0*/  LEA.HI.X.SX32 R87, R94, R25.reuse, 0x1, P2 ;  /* 0x000000195e577211 */ /* 0x080fe400010f0eff */
[-C--:B------:R-:W-:Y:S02]  /*7300*/  LEA R94, P2, R100, R24.reuse, 0x1 ;  /* 0x00000018645e7211 */ /* 0x080fe400078408ff */
[----:B------:R-:W-:Y:S01]  /*7310*/  LEA.HI.X.SX32 R105, R26, R25, 0x1, P3 ;  /* 0x000000191a697211 */ /* 0x000fe200018f0eff */
[----:B------:R-:W-:Y:S01]  /*7320*/  IMAD R26, R71, 0x4, R132 ;  /* 0x00000004471a7824 */ /* 0x000fe200078e0284 */
[----:B------:R-:W-:-:S02]  /*7330*/  LEA R108, P0, R68, R24, 0x1 ;  /* 0x00000018446c7211 */ /* 0x000fc400078008ff */
[-C--:B------:R-:W-:Y:S02]  /*7340*/  LEA.HI.X.SX32 R95, R100, R25.reuse, 0x1, P2 ;  /* 0x00000019645f7211 */ /* 0x080fe400010f0eff */
[-C--:B------:R-:W-:Y:S02]  /*7350*/  LEA R100, P2, R106, R24.reuse, 0x1 ;  /* 0x000000186a647211 */ /* 0x080fe400078408ff */
[-C--:B------:R-:W-:Y:S02]  /*7360*/  LEA.HI.X.SX32 R109, R68, R25.reuse, 0x1, P0 ;  /* 0x00000019446d7211 */ /* 0x080fe400000f0eff */
[----:B------:R-:W-:Y:S02]  /*7370*/  LEA R114, P0, R84, R24, 0x1 ;  /* 0x0000001854727211 */ /* 0x000fe400078008ff */
[----:B------:R-:W-:Y:S02]  /*7380*/  LEA R68, R71, R26, 0x2 ;  /* 0x0000001a47447211 */ /* 0x000fe400078e10ff */
[----:B------:R-:W-:-:S02]  /*7390*/  LEA.HI.X.SX32 R101, R106, R25, 0x1, P2 ;  /* 0x000000196a657211 */ /* 0x000fc400010f0eff */
[-C--:B------:R-:W-:Y:S02]  /*73a0*/  LEA R106, P2, R110, R24.reuse, 0x1 ;  /* 0x000000186e6a7211 */ /* 0x080fe400078408ff */
        /* <DEDUP_REMOVED lines=18> */
[-C--:B------:R-:W-:Y:S02]  /*74d0*/  LEA.HI.X.SX32 R117, R126, R25.reuse, 0x1, P3 ;  /* 0x000000197e757211 */ /* 0x080fe400018f0eff */
[-C--:B------:R-:W-:Y:S02]  /*74e0*/  LEA.HI.X.SX32 R125, R128, R25.reuse, 0x1, P0 ;  /* 0x00000019807d7211 */ /* 0x080fe400000f0eff */
[-C--:B------:R-:W-:Y:S02]  /*74f0*/  LEA R126, P2, R130, R24.reuse, 0x1 ;  /* 0x00000018827e7211 */ /* 0x080fe400078408ff */
[-C--:B------:R-:W-:Y:S02]  /*7500*/  LEA R128, P0, R26, R24.reuse, 0x1 ;  /* 0x000000181a807211 */ /* 0x080fe400078008ff */
[-C--:B------:R-:W-:Y:S02]  /*7510*/  LEA.HI.X.SX32 R127, R130, R25.reuse, 0x1, P2 ;  /* 0x00000019827f7211 */ /* 0x080fe400010f0eff */
[----:B------:R-:W-:Y:S01]  /*7520*/  LEA.HI.X.SX32 R129, R26, R25, 0x1, P0 ;  /* 0x000000191a817211 */ /* 0x000fe200000f0eff */
[----:B------:R-:W-:Y:S01]  /*7530*/  IMAD R26, R71, 0x4, R148 ;  /* 0x00000004471a7824 */ /* 0x000fe200078e0294 */
[----:B------:R-:W-:-:S02]  /*7540*/  LEA R122, P3, R132, R24, 0x1 ;  /* 0x00000018847a7211 */ /* 0x000fc400078608ff */
[-C--:B------:R-:W-:Y:S02]  /*7550*/  LEA R130, P2, R68, R24.reuse, 0x1 ;  /* 0x0000001844827211 */ /* 0x080fe400078408ff */
[-C--:B------:R-:W-:Y:S02]  /*7560*/  LEA.HI.X.SX32 R123, R132, R25.reuse, 0x1, P3 ;  /* 0x00000019847b7211 */ /* 0x080fe400018f0eff */
[-C--:B------:R-:W-:Y:S02]  /*7570*/  LEA.HI.X.SX32 R131, R68, R25.reuse, 0x1, P2 ;  /* 0x0000001944837211 */ /* 0x080fe400010f0eff */
[C---:B------:R-:W-:Y:S02]  /*7580*/  LEA R132, P3, R84.reuse, R24, 0x1 ;  /* 0x0000001854847211 */ /* 0x040fe400078608ff */
[----:B------:R-:W-:Y:S02]  /*7590*/  LEA R68, R71, R26, 0x2 ;  /* 0x0000001a47447211 */ /* 0x000fe400078e10ff */
[----:B------:R-:W-:-:S02]  /*75a0*/  LEA.HI.X.SX32 R133, R84, R25, 0x1, P3 ;  /* 0x0000001954857211 */ /* 0x000fc400018f0eff */
[-C--:B------:R-:W-:Y:S01]  /*75b0*/  LEA R134, P0, R140, R24.reuse, 0x1 ;  /* 0x000000188c867211 */ /* 0x080fe200078008ff */
[C---:B------:R-:W-:Y:S01]  /*75c0*/  IMAD R84, R71.reuse, 0x4, R68 ;  /* 0x0000000447547824 */ /* 0x040fe200078e0244 */
[-C--:B------:R-:W-:Y:S02]  /*75d0*/  LEA R136, P2, R142, R24.reuse, 0x1 ;  /* 0x000000188e887211 */ /* 0x080fe400078408ff */
[-C--:B------:R-:W-:Y:S01]  /*75e0*/  LEA R138, P3, R144, R24.reuse, 0x1 ;  /* 0x00000018908a7211 */ /* 0x080fe200078608ff */
[C---:B------:R-:W-:Y:S01]  /*75f0*/  IMAD R154, R71.reuse, 0x4, R84 ;  /* 0x00000004479a7824 */ /* 0x040fe200078e0254 */
[-C--:B------:R-:W-:Y:S02]  /*7600*/  LEA.HI.X.SX32 R135, R140, R25.reuse, 0x1, P0 ;  /* 0x000000198c877211 */ /* 0x080fe400000f0eff */
[----:B------:R-:W-:Y:S01]  /*7610*/  LEA R140, P0, R146, R24, 0x1 ;  /* 0x00000018928c7211 */ /* 0x000fe200078008ff */
[----:B------:R-:W-:Y:S01]  /*7620*/  IMAD R71, R71, 0x4, R154 ;  /* 0x0000000447477824 */ /* 0x000fe200078e029a */
[----:B------:R-:W-:-:S02]  /*7630*/  LEA.HI.X.SX32 R137, R142, R25, 0x1, P2 ;  /* 0x000000198e897211 */ /* 0x000fc400010f0eff */
[-C--:B------:R-:W-:Y:S02]  /*7640*/  LEA.HI.X.SX32 R139, R144, R25.reuse, 0x1, P3 ;  /* 0x00000019908b7211 */ /* 0x080fe400018f0eff */
[-C--:B------:R-:W-:Y:S02]  /*7650*/  LEA R142, P2, R148, R24.reuse, 0x1 ;  /* 0x00000018948e7211 */ /* 0x080fe400078408ff */
[-C--:B------:R-:W-:Y:S02]  /*7660*/  LEA R144, P3, R26, R24.reuse, 0x1 ;  /* 0x000000181a907211 */ /* 0x080fe400078608ff */
[-C--:B------:R-:W-:Y:S02]  /*7670*/  LEA.HI.X.SX32 R141, R146, R25.reuse, 0x1, P0 ;  /* 0x00000019928d7211 */ /* 0x080fe400000f0eff */
[----:B------:R-:W-:Y:S02]  /*7680*/  LEA R146, P0, R68, R24, 0x1 ;  /* 0x0000001844927211 */ /* 0x000fe400078008ff */
[----:B------:R-:W-:-:S02]  /*7690*/  LEA.HI.X.SX32 R143, R148, R25, 0x1, P2 ;  /* 0x00000019948f7211 */ /* 0x000fc400010f0eff */
[-C--:B------:R-:W-:Y:S02]  /*76a0*/  LEA.HI.X.SX32 R145, R26, R25.reuse, 0x1, P3 ;  /* 0x000000191a917211 */ /* 0x080fe400018f0eff */
[-C--:B------:R-:W-:Y:S02]  /*76b0*/  LEA R148, P2, R84, R24.reuse, 0x1 ;  /* 0x0000001854947211 */ /* 0x080fe400078408ff */
[-C--:B------:R-:W-:Y:S02]  /*76c0*/  LEA R150, P3, R154, R24.reuse, 0x1 ;  /* 0x000000189a967211 */ /* 0x080fe400078608ff */
[----:B------:R-:W-:Y:S02]  /*76d0*/  LEA R152, P4, R71, R24, 0x1 ;  /* 0x0000001847987211 */ /* 0x000fe400078808ff */
[----:B------:R-:W-:Y:S02]  /*76e0*/  LEA.HI.X.SX32 R147, R68, R25, 0x1, P0 ;  /* 0x0000001944937211 */ /* 0x000fe400000f0eff */
[----:B------:R-:W-:-:S02]  /*76f0*/  PRMT R68, R18, 0x7632, R68 ;  /* 0x0000763212447816 */ /* 0x000fc40000000044 */
[-C--:B------:R-:W-:Y:S02]  /*7700*/  LEA.HI.X.SX32 R149, R84, R25.reuse, 0x1, P2 ;  /* 0x0000001954957211 */ /* 0x080fe400010f0eff */
[-C--:B------:R-:W-:Y:S01]  /*7710*/  LEA.HI.X.SX32 R151, R154, R25.reuse, 0x1, P3 ;  /* 0x000000199a977211 */ /* 0x080fe200018f0eff */
[----:B------:R2:W-:Y:S01]  /*7720*/  STG.E.U16 desc[UR10][R32.64], R68 ;  /* 0x0000004420007986 */ /* 0x0005e2000c10150a */
[----:B------:R-:W-:Y:S02]  /*7730*/  LEA.HI.X.SX32 R153, R71, R25, 0x1, P4 ;  /* 0x0000001947997211 */ /* 0x000fe400020f0eff */
[----:B-1----:R-:W-:Y:S01]  /*7740*/  PRMT R29, R19, 0x7632, R29 ;  /* 0x00007632131d7816 */ /* 0x002fe2000000001d */
[----:B------:R-:W1:Y:S01]  /*7750*/  LDS.128 R24, [R2+0x1000] ;  /* 0x0010000002187984 */ /* 0x000e620000000c00 */
[----:B0-----:R-:W-:Y:S02]  /*7760*/  PRMT R31, R20, 0x7632, R31 ;  /* 0x00007632141f7816 */ /* 0x001fe4000000001f */
[----:B------:R-:W-:Y:S01]  /*7770*/  PRMT R18, R22, 0x7632, R18 ;  /* 0x0000763216127816 */ /* 0x000fe20000000012 */
[----:B------:R0:W-:Y:S01]  /*7780*/  STG.E.U16 desc[UR10][R34.64], R19 ;  /* 0x0000001322007986 */ /* 0x0001e2000c10150a */
[----:B------:R-:W-:-:S02]  /*7790*/  PRMT R28, R12, 0x7632, R28 ;  /* 0x000076320c1c7816 */ /* 0x000fc4000000001c */
[----:B------:R-:W-:Y:S01]  /*77a0*/  ISETP.GE.U32.AND P0, PT, R70, 0x40, PT ;  /* 0x000000404600780c */ /* 0x000fe20003f06070 */
[----:B------:R3:W-:Y:S01]  /*77b0*/  STG.E.U16 desc[UR10][R16.64], R29 ;  /* 0x0000001d10007986 */ /* 0x0007e2000c10150a */
[----:B--2---:R-:W-:Y:S02]  /*77c0*/  PRMT R33, R14, 0x7632, R33 ;  /* 0x000076320e217816 */ /* 0x004fe40000000021 */
[----:B------:R-:W-:Y:S01]  /*77d0*/  PRMT R68, R7, 0x7632, R68 ;  /* 0x0000763207447816 */ /* 0x000fe20000000044 */
[----:B------:R2:W-:Y:S04]  /*77e0*/  STG.E.U16 desc[UR10][R36.64], R20 ;  /* 0x0000001424007986 */ /* 0x0005e8000c10150a */
[----:B------:R4:W-:Y:S01]  /*77f0*/  STG.E.U16 desc[UR10][R38.64], R31 ;  /* 0x0000001f26007986 */ /* 0x0009e2000c10150a */
[----:B0-----:R-:W-:-:S02]  /*7800*/  PRMT R19, R23, 0x7632, R19 ;  /* 0x0000763217137816 */ /* 0x001fc40000000013 */
[----:B---3--:R-:W-:Y:S01]  /*7810*/  PRMT R17, R21, 0x7632, R17 ;  /* 0x0000763215117816 */ /* 0x008fe20000000011 */
[----:B------:R0:W-:Y:S01]  /*7820*/  STG.E.U16 desc[UR10][R40.64], R21 ;  /* 0x0000001528007986 */ /* 0x0001e2000c10150a */
[----:B--2---:R-:W-:-:S03]  /*7830*/  PRMT R20, R13, 0x7632, R20 ;  /* 0x000076320d147816 */ /* 0x004fc60000000014 */
[----:B------:R2:W-:Y:S01]  /*7840*/  STG.E.U16 desc[UR10][R42.64], R17 ;  /* 0x000000112a007986 */ /* 0x0005e2000c10150a */
[----:B----4-:R-:W-:-:S03]  /*7850*/  PRMT R31, R15, 0x7632, R31 ;  /* 0x000076320f1f7816 */ /* 0x010fc6000000001f */
[----:B------:R-:W-:Y:S04]  /*7860*/  STG.E.U16 desc[UR10][R44.64], R22 ;  /* 0x000000162c007986 */ /* 0x000fe8000c10150a */
[----:B------:R3:W-:Y:S04]  /*7870*/  STG.E.U16 desc[UR10][R46.64], R18 ;  /* 0x000000122e007986 */ /* 0x0007e8000c10150a */
[----:B------:R4:W-:Y:S01]  /*7880*/  STG.E.U16 desc[UR10][R48.64], R23 ;  /* 0x0000001730007986 */ /* 0x0009e2000c10150a */
[----:B-1----:R-:W-:-:S03]  /*7890*/  PRMT R36, R24, 0x7632, R36 ;  /* 0x0000763218247816 */ /* 0x002fc60000000024 */
[----:B------:R1:W-:Y:S01]  /*78a0*/  STG.E.U16 desc[UR10][R50.64], R19 ;  /* 0x0000001332007986 */ /* 0x0003e2000c10150a */
[----:B------:R-:W-:Y:S02]  /*78b0*/  PRMT R39, R25, 0x7632, R39 ;  /* 0x0000763219277816 */ /* 0x000fe40000000027 */
[----:B0-----:R-:W-:Y:S01]  /*78c0*/  PRMT R40, R26, 0x7632, R40 ;  /* 0x000076321a287816 */ /* 0x001fe20000000028 */
[----:B------:R-:W0:Y:S01]  /*78d0*/  LDS.128 R16, [R2+0x2000] ;  /* 0x0020000002107984 */ /* 0x000e220000000c00 */
[----:B--2---:R-:W-:Y:S02]  /*78e0*/  PRMT R43, R27, 0x7632, R43 ;  /* 0x000076321b2b7816 */ /* 0x004fe4000000002b */
[----:B---3--:R-:W-:Y:S01]  /*78f0*/  PRMT R46, R9, 0x7632, R46 ;  /* 0x00007632092e7816 */ /* 0x008fe2000000002e */
[----:B------:R-:W-:Y:S01]  /*7900*/  STG.E.U16 desc[UR10][R52.64], R12 ;  /* 0x0000000c34007986 */ /* 0x000fe2000c10150a */
[----:B----4-:R-:W-:-:S03]  /*7910*/  PRMT R48, R8, 0x7632, R48 ;  /* 0x0000763208307816 */ /* 0x010fc60000000030 */
[----:B------:R2:W-:Y:S01]  /*7920*/  STG.E.U16 desc[UR10][R54.64], R28 ;  /* 0x0000001c36007986 */ /* 0x0005e2000c10150a */
[----:B-1----:R-:W-:-:S03]  /*7930*/  PRMT R50, R10, 0x7632, R50 ;  /* 0x000076320a327816 */ /* 0x002fc60000000032 */
[----:B------:R-:W-:Y:S04]  /*7940*/  STG.E.U16 desc[UR10][R60.64], R13 ;  /* 0x0000000d3c007986 */ /* 0x000fe8000c10150a */
[----:B------:R-:W-:Y:S04]  /*7950*/  STG.E.U16 desc[UR10][R56.64], R20 ;  /* 0x0000001438007986 */ /* 0x000fe8000c10150a */
[----:B------:R-:W-:Y:S01]  /*7960*/  STG.E.U16 desc[UR10][R58.64], R14 ;  /* 0x0000000e3a007986 */ /* 0x000fe2000c10150a */
[----:B--2---:R-:W-:-:S03]  /*7970*/  PRMT R54, R11, 0x7632, R54 ;  /* 0x000076320b367816 */ /* 0x004fc60000000036 */
[----:B------:R1:W-:Y:S04]  /*7980*/  STG.E.U16 desc[UR10][R66.64], R33 ;  /* 0x0000002142007986 */ /* 0x0003e8000c10150a */
[----:B------:R-:W-:Y:S04]  /*7990*/  STG.E.U16 desc[UR10][R64.64], R15 ;  /* 0x0000000f40007986 */ /* 0x000fe8000c10150a */
[----:B------:R-:W2:Y:S04]  /*79a0*/  LDS.128 R12, [R2+0x3000] ;  /* 0x00300000020c7984 */ /* 0x000ea80000000c00 */
[----:B------:R3:W-:Y:S01]  /*79b0*/  STG.E.U16 desc[UR10][R62.64], R31 ;  /* 0x0000001f3e007986 */ /* 0x0007e2000c10150a */
[----:B-1----:R-:W-:-:S03]  /*79c0*/  PRMT R66, R6, 0x7632, R66 ;  /* 0x0000763206427816 */ /* 0x002fc60000000042 */
[----:B------:R-:W-:Y:S01]  /*79d0*/  STG.E.U16 desc[UR10][R74.64], R24 ;  /* 0x000000184a007986 */ /* 0x000fe2000c10150a */
[----:B0-----:R-:W-:Y:S02]  /*79e0*/  PRMT R52, R16, 0x7632, R52 ;  /* 0x0000763210347816 */ /* 0x001fe40000000034 */
[----:B------:R-:W-:Y:S01]  /*79f0*/  PRMT R55, R17, 0x7632, R55 ;  /* 0x0000763211377816 */ /* 0x000fe20000000037 */
[----:B------:R0:W-:Y:S01]  /*7a00*/  STG.E.U16 desc[UR10][R72.64], R36 ;  /* 0x0000002448007986 */ /* 0x0001e2000c10150a */
[----:B------:R-:W-:Y:S02]  /*7a10*/  PRMT R60, R18, 0x7632, R60 ;  /* 0x00007632123c7816 */ /* 0x000fe4000000003c */
[----:B------:R-:W-:Y:S01]  /*7a20*/  PRMT R58, R19, 0x7632, R58 ;  /* 0x00007632133a7816 */ /* 0x000fe2000000003a */
[----:B------:R1:W-:Y:S01]  /*7a30*/  STG.E.U16 desc[UR10][R76.64], R25 ;  /* 0x000000194c007986 */ /* 0x0003e2000c10150a */
[----:B---3--:R-:W-:Y:S02]  /*7a40*/  PRMT R63, R4, 0x7632, R63 ;  /* 0x00007632043f7816 */ /* 0x008fe4000000003f */
[----:B------:R-:W-:Y:S01]  /*7a50*/  PRMT R64, R5, 0x7632, R64 ;  /* 0x0000763205407816 */ /* 0x000fe20000000040 */
[----:B------:R-:W-:Y:S04]  /*7a60*/  STG.E.U16 desc[UR10][R78.64], R39 ;  /* 0x000000274e007986 */ /* 0x000fe8000c10150a */
[----:B------:R-:W-:Y:S04]  /*7a70*/  STG.E.U16 desc[UR10][R82.64], R26 ;  /* 0x0000001a52007986 */ /* 0x000fe8000c10150a */
[----:B------:R-:W-:Y:S04]  /*7a80*/  STG.E.U16 desc[UR10][R80.64], R40 ;  /* 0x0000002850007986 */ /* 0x000fe8000c10150a */
[----:B------:R-:W-:Y:S04]  /*7a90*/  STG.E.U16 desc[UR10][R90.64], R27 ;  /* 0x0000001b5a007986 */ /* 0x000fe8000c10150a */
[----:B------:R-:W-:Y:S04]  /*7aa0*/  STG.E.U16 desc[UR10][R86.64], R43 ;  /* 0x0000002b56007986 */ /* 0x000fe8000c10150a */
[----:B------:R-:W-:Y:S01]  /*7ab0*/  STG.E.U16 desc[UR10][R88.64], R8 ;  /* 0x0000000858007986 */ /* 0x000fe2000c10150a */
[----:B--2---:R-:W-:-:S02]  /*7ac0*/  PRMT R2, R12, 0x7632, R2 ;  /* 0x000076320c027816 */ /* 0x004fc40000000002 */
[----:B0-----:R-:W-:Y:S01]  /*7ad0*/  PRMT R72, R13, 0x7632, R72 ;  /* 0x000076320d487816 */ /* 0x001fe20000000048 */
[----:B------:R-:W-:Y:S01]  /*7ae0*/  STG.E.U16 desc[UR10][R96.64], R48 ;  /* 0x0000003060007986 */ /* 0x000fe2000c10150a */
[----:B------:R-:W-:Y:S02]  /*7af0*/  PRMT R74, R14, 0x7632, R74 ;  /* 0x000076320e4a7816 */ /* 0x000fe4000000004a */
[----:B-1----:R-:W-:Y:S01]  /*7b00*/  PRMT R76, R15, 0x7632, R76 ;  /* 0x000076320f4c7816 */ /* 0x002fe2000000004c */
[----:B------:R-:W-:Y:S04]  /*7b10*/  STG.E.U16 desc[UR10][R94.64], R9 ;  /* 0x000000095e007986 */ /* 0x000fe8000c10150a */
        /* <DEDUP_REMOVED lines=13> */
[----:B------:R0:W-:Y:S04]  /*7bf0*/  STG.E.U16 desc[UR10][R124.64], R4 ;  /* 0x000000047c007986 */ /* 0x0001e8000c10150a */
[----:B------:R-:W-:Y:S04]  /*7c00*/  STG.E.U16 desc[UR10][R126.64], R63 ;  /* 0x0000003f7e007986 */ /* 0x000fe8000c10150a */
[----:B------:R1:W-:Y:S04]  /*7c10*/  STG.E.U16 desc[UR10][R122.64], R5 ;  /* 0x000000057a007986 */ /* 0x0003e8000c10150a */
[----:B------:R-:W-:Y:S01]  /*7c20*/  STG.E.U16 desc[UR10][R128.64], R64 ;  /* 0x0000004080007986 */ /* 0x000fe2000c10150a */
[----:B0-----:R-:W-:-:S03]  /*7c30*/  IMAD.HI R4, R69, 0x4, RZ ;  /* 0x0000000445047827 */ /* 0x001fc600078e02ff */
[----:B------:R-:W-:Y:S04]  /*7c40*/  STG.E.U16 desc[UR10][R130.64], R6 ;  /* 0x0000000682007986 */ /* 0x000fe8000c10150a */
[----:B------:R-:W-:Y:S01]  /*7c50*/  STG.E.U16 desc[UR10][R132.64], R66 ;  /* 0x0000004284007986 */ /* 0x000fe2000c10150a */
[----:B-1----:R-:W-:Y:S01]  /*7c60*/  LOP3.LUT R5, R3, 0xf0, RZ, 0xc0, !PT ;  /* 0x000000f003057812 */ /* 0x002fe200078ec0ff */
[----:B------:R-:W-:Y:S02]  /*7c70*/  IMAD.SHL.U32 R3, R69, 0x4, RZ ;  /* 0x0000000445037824 */ /* 0x000fe400078e00ff */
[----:B------:R0:W-:Y:S04]  /*7c80*/  STG.E.U16 desc[UR10][R134.64], R7 ;  /* 0x0000000786007986 */ /* 0x0001e8000c10150a */
[----:B------:R-:W-:Y:S04]  /*7c90*/  STG.E.U16 desc[UR10][R136.64], R68 ;  /* 0x0000004488007986 */ /* 0x000fe8000c10150a */
[----:B------:R-:W-:Y:S04]  /*7ca0*/  STG.E.U16 desc[UR10][R138.64], R12 ;  /* 0x0000000c8a007986 */ /* 0x000fe8000c10150a */
[----:B------:R1:W-:Y:S01]  /*7cb0*/  STG.E.U16 desc[UR10][R140.64], R2 ;  /* 0x000000028c007986 */ /* 0x0003e2000c10150a */
[----:B0-----:R-:W1:Y:S03]  /*7cc0*/  LDC.64 R6, c[0x0][0x3a0] ;  /* 0x0000e800ff067b82 */ /* 0x001e660000000a00 */
[----:B------:R-:W-:Y:S04]  /*7cd0*/  STG.E.U16 desc[UR10][R142.64], R13 ;  /* 0x0000000d8e007986 */ /* 0x000fe8000c10150a */
[----:B------:R-:W-:Y:S04]  /*7ce0*/  STG.E.U16 desc[UR10][R144.64], R72 ;  /* 0x0000004890007986 */ /* 0x000fe8000c10150a */
[----:B------:R-:W-:Y:S04]  /*7cf0*/  STG.E.U16 desc[UR10][R146.64], R14 ;  /* 0x0000000e92007986 */ /* 0x000fe8000c10150a */
[----:B------:R-:W-:Y:S04]  /*7d00*/  STG.E.U16 desc[UR10][R148.64], R74 ;  /* 0x0000004a94007986 */ /* 0x000fe8000c10150a */
[----:B------:R-:W-:Y:S04]  /*7d10*/  STG.E.U16 desc[UR10][R150.64], R15 ;  /* 0x0000000f96007986 */ /* 0x000fe8000c10150a */
[----:B------:R-:W-:Y:S01]  /*7d20*/  STG.E.U16 desc[UR10][R152.64], R76 ;  /* 0x0000004c98007986 */ /* 0x000fe2000c10150a */
[----:B------:R-:W-:Y:S06]  /*7d30*/  BAR.SYNC.DEFER_BLOCKING 0x0 ;  /* 0x0000000000007b1d */ /* 0x000fec0000010000 */
[----:B------:R-:W-:Y:S02]  /*7d40*/  STSM.16.M88 [R0], R85 ;  /* 0x0000005500007844 */ /* 0x000fe40000000000 */
[----:B------:R-:W-:Y:S06]  /*7d50*/  BAR.SYNC.DEFER_BLOCKING 0x0 ;  /* 0x0000000000007b1d */ /* 0x000fec0000010000 */
[----:B------:R-:W0:Y:S01]  /*7d60*/  LDSM.16.M88 R5, [R5+UR6] ;  /* 0x000000060505783b */ /* 0x000e220008000000 */
[----:B------:R-:W-:-:S02]  /*7d70*/  USHF.L.U32 UR6, UR4, 0x2, URZ ;  /* 0x0000000204067899 */ /* 0x000fc400080006ff */
[----:B------:R-:W-:-:S04]  /*7d80*/  UIMAD.WIDE UR4, UR4, 0x4, URZ ;  /* 0x00000004040478a5 */ /* 0x000fc8000f8e02ff */
[----:B-1----:R-:W-:-:S04]  /*7d90*/  IADD3 R2, P2, P3, R3, UR6, R6 ;  /* 0x0000000603027c10 */ /* 0x002fc8000fb5e006 */
[----:B------:R-:W-:-:S05]  /*7da0*/  IADD3.X R3, PT, PT, R4, UR5, R7, P2, P3 ;  /* 0x0000000504037c10 */ /* 0x000fca00097e6407 */
[----:B0-----:R0:W-:Y:S01]  /*7db0*/  @!P0 STG.E desc[UR10][R2.64], R5 ;  /* 0x0000000502008986 */ /* 0x0011e2000c10190a */
[----:B------:R-:W-:Y:S06]  /*7dc0*/  BAR.SYNC.DEFER_BLOCKING 0x0 ;  /* 0x0000000000007b1d */ /* 0x000fec0000010000 */
[----:B------:R-:W-:Y:S05]  /*7dd0*/  @P1 BRA `(.L_x_20) ;  /* 0x0000000000a01947 */ /* 0x000fea0003800000 */
[----:B------:R-:W1:Y:S01]  /*7de0*/  S2UR UR5, SR_CgaCtaId ;  /* 0x00000000000579c3 */ /* 0x000e620000008800 */
[----:B------:R-:W-:Y:S01]  /*7df0*/  NOP ;  /* 0x0000000000007918 */ /* 0x000fe20000000000 */
[----:B------:R-:W-:Y:S01]  /*7e00*/  UMOV UR4, 0x50 ;  /* 0x0000005000047882 */ /* 0x000fe20000000000 */
[----:B------:R-:W-:Y:S01]  /*7e10*/  IMAD.U32 R0, RZ, RZ, UR7 ;  /* 0x00000007ff007e24 */ /* 0x000fe2000f8e00ff */
[----:B------:R-:W-:Y:S01]  /*7e20*/  MOV R7, 0x1 ;  /* 0x0000000100077802 */ /* 0x000fe20000000f00 */
[----:B0-----:R-:W-:-:S03]  /*7e30*/  IMAD.MOV.U32 R3, RZ, RZ, 0xffff ;  /* 0x0000ffffff037424 */ /* 0x001fc600078e00ff */
[----:B------:R-:W-:-:S04]  /*7e40*/  LOP3.LUT R0, R0, 0xffff, RZ, 0xc0, !PT ;  /* 0x0000ffff00007812 */ /* 0x000fc800078ec0ff */
[----:B------:R-:W-:-:S05]  /*7e50*/  SHF.R.U32.HI R0, RZ, 0x5, R0 ;  /* 0x00000005ff007819 */ /* 0x000fca0000011600 */
[----:B------:R-:W-:Y:S01]  /*7e60*/  VIADD R2, R0, 0x10 ;  /* 0x0000001000027836 */ /* 0x000fe20000000000 */
[----:B------:R-:W-:Y:S01]  /*7e70*/  SHF.L.U32 R0, R3, R0, RZ ;  /* 0x0000000003007219 */ /* 0x000fe200000006ff */
[----:B-1----:R-:W-:-:S03]  /*7e80*/  ULEA UR6, UR5, UR4, 0x18 ;  /* 0x0000000405067291 */ /* 0x002fc6000f8ec0ff */
[----:B------:R-:W-:-:S04]  /*7e90*/  SHF.L.U32 R3, R7, R2, RZ ;  /* 0x0000000207037219 */ /* 0x000fc800000006ff */
[----:B------:R-:W-:Y:S02]  /*7ea0*/  LOP3.LUT R0, R3, R0, RZ, 0xfc, !PT ;  /* 0x0000000003007212 */ /* 0x000fe400078efcff */
[----:B------:R-:W0:Y:S02]  /*7eb0*/  LDS R5, [UR6] ;  /* 0x00000006ff057984 */ /* 0x000e240008000800 */
[C---:B------:R-:W-:Y:S02]  /*7ec0*/  LOP3.LUT R2, R0.reuse, 0xffff, RZ, 0xc0, !PT ;  /* 0x0000ffff00027812 */ /* 0x040fe400078ec0ff */
[----:B0-----:R-:W-:-:S04]  /*7ed0*/  LOP3.LUT R3, R0, 0xffff, R5, 0x80, !PT ;  /* 0x0000ffff00037812 */ /* 0x001fc800078e8005 */
[----:B------:R-:W-:-:S13]  /*7ee0*/  ISETP.NE.AND P0, PT, R3, R2, PT ;  /* 0x000000020300720c */ /* 0x000fda0003f05270 */
[----:B------:R-:W-:Y:S05]  /*7ef0*/  @P0 BRA `(.L_x_21) ;  /* 0x0000000000500947 */ /* 0x000fea0003800000 */
[----:B------:R-:W-:Y:S02]  /*7f00*/  SHF.R.U32.HI R5, RZ, 0x10, R5 ;  /* 0x00000010ff057819 */ /* 0x000fe40000011605 */
[----:B------:R-:W-:-:S04]  /*7f10*/  SHF.R.U32.HI R2, RZ, 0x10, R0 ;  /* 0x00000010ff027819 */ /* 0x000fc80000011600 */
[----:B------:R-:W-:-:S04]  /*7f20*/  LOP3.LUT R5, R5, R2, RZ, 0xc0, !PT ;  /* 0x0000000205057212 */ /* 0x000fc800078ec0ff */
[----:B------:R-:W-:-:S13]  /*7f30*/  ISETP.NE.AND P0, PT, R5, R2, PT ;  /* 0x000000020500720c */ /* 0x000fda0003f05270 */
[----:B------:R-:W-:Y:S05]  /*7f40*/  @P0 BRA `(.L_x_22) ;  /* 0x0000000000300947 */ /* 0x000fea0003800000 */
[----:B------:R-:W-:Y:S01]  /*7f50*/  R2UR UR4, R0 ;  /* 0x00000000000472ca */ /* 0x000fe200000e0000 */
[----:B------:R-:W-:Y:S01]  /*7f60*/  VOTEU.ANY UR5, UPT, PT ;  /* 0x0000000000057886 */ /* 0x000fe200038e0100 */
[----:B------:R-:W0:Y:S01]  /*7f70*/  S2R R0, SR_LANEID ;  /* 0x0000000000007919 */ /* 0x000e220000000000 */
[----:B------:R-:W-:-:S10]  /*7f80*/  UFLO.U32 UR5, UR5 ;  /* 0x00000005000572bd */ /* 0x000fd400080e0000 */
[----:B------:R-:W-:-:S06]  /*7f90*/  ULOP3.LUT UR4, URZ, UR4, URZ, 0x33, !UPT ;  /* 0x00000004ff047292 */ /* 0x000fcc000f8e33ff */
[----:B------:R-:W-:-:S04]  /*7fa0*/  IMAD.U32 R2, RZ, RZ, UR4 ;  /* 0x00000004ff027e24 */ /* 0x000fc8000f8e00ff */
[----:B------:R-:W1:Y:S02]  /*7fb0*/  REDUX UR7, R2 ;  /* 0x00000000020773c4 */ /* 0x000e640000000000 */
[----:B------:R2:W-:Y:S01]  /*7fc0*/  UTCATOMSWS.AND URZ, UR4 ;  /* 0x0000000400ff79e3 */ /* 0x0005e20008000000 */
[----:B0-----:R-:W-:Y:S01]  /*7fd0*/  ISETP.EQ.U32.AND P0, PT, R0, UR5, PT ;  /* 0x0000000500007c0c */ /* 0x001fe2000bf02070 */
[----:B-1----:R-:W-:-:S12]  /*7fe0*/  IMAD.U32 R0, RZ, RZ, UR7 ;  /* 0x00000007ff007e24 */ /* 0x002fd8000f8e00ff */
[----:B------:R2:W-:Y:S01]  /*7ff0*/  @P0 ATOMS.AND RZ, [UR6], R0 ;  /* 0x00000000ffff098c */ /* 0x0005e2000a800006 */
[----:B------:R-:W-:Y:S05]  /*8000*/  BRA `(.L_x_20) ;  /* 0x0000000000147947 */ /* 0x000fea0003800000 */
.L_x_22:
[----:B------:R-:W-:-:S07]  /*8010*/  MOV R2, 0x8030 ;  /* 0x0000803000027802 */ /* 0x000fce0000000f00 */
[----:B------:R-:W-:Y:S05]  /*8020*/  CALL.REL.NOINC `($__internal_0_$__cuda_sm10x_tcgen05_guardrail_trap_col_being_dealloced_not_returned_by_alloc) ;  /* 0x0000000000447944 */ /* 0x000fea0003c00000 */
[----:B------:R-:W-:Y:S05]  /*8030*/  BRA `(.L_x_20) ;  /* 0x0000000000087947 */ /* 0x000fea0003800000 */
.L_x_21:
[----:B------:R-:W-:-:S07]  /*8040*/  MOV R2, 0x8060 ;  /* 0x0000806000027802 */ /* 0x000fce0000000f00 */
[----:B------:R-:W-:Y:S05]  /*8050*/  CALL.REL.NOINC `($__internal_2_$__cuda_sm10x_tcgen05_guardrail_trap_unallocated_columns_being_dealloced) ;  /* 0x0000000000507944 */ /* 0x000fea0003c00000 */
.L_x_20:
[----:B------:R-:W-:Y:S01]  /*8060*/  NOP ;  /* 0x0000000000007918 */ /* 0x000fe20000000000 */
[----:B--2---:R-:W-:Y:S05]  /*8070*/  EXIT ;  /* 0x000000000000794d */ /* 0x004fea0003800000 */
.L_x_8:
[----:B------:R-:W1:Y:S02]  /*8080*/  SYNCS.PHASECHK.TRANS64.TRYWAIT P0, [UR6+0xa000], RZ ;  /* 0x00a000ffff0075a7 */ /* 0x000e640008001106 */
[----:B-1----:R-:W-:Y:S05]  /*8090*/  @!P0 BRA `(.L_x_8) ;  /* 0xfffffffc00f88947 */ /* 0x002fea000383ffff */
[----:B------:R-:W-:Y:S05]  /*80a0*/  BRA `(.L_x_7) ;  /* 0xffffffa8007c7947 */ /* 0x000fea000383ffff */
.L_x_14:
[----:B------:R-:W1:Y:S02]  /*80b0*/  SYNCS.PHASECHK.TRANS64.TRYWAIT P5, [UR6+0xe010], RZ ;  /* 0x00e010ffff0075a7 */ /* 0x000e6400080a1106 */
[----:B-1----:R-:W-:Y:S05]  /*80c0*/  @!P5 BRA `(.L_x_14) ;  /* 0xfffffffc00f8d947 */ /* 0x002fea000383ffff */
[----:B------:R-:W-:Y:S05]  /*80d0*/  BRA `(.L_x_23) ;  /* 0xffffffc800187947 */ /* 0x000fea000383ffff */
.L_x_15:
[----:B------:R-:W0:Y:S02]  /*80e0*/  SYNCS.PHASECHK.TRANS64.TRYWAIT P5, [UR4], R165 ;  /* 0x000000a5ff0075a7 */ /* 0x000e2400080a1104 */
[----:B0-----:R-:W-:Y:S05]  /*80f0*/  @!P5 BRA `(.L_x_15) ;  /* 0xfffffffc00f8d947 */ /* 0x001fea000383ffff */
[----:B------:R-:W-:Y:S05]  /*8100*/  BRA `(.L_x_24) ;  /* 0xffffffc800e87947 */ /* 0x000fea000383ffff */
.L_x_19:
[----:B------:R-:W0:Y:S02]  /*8110*/  SYNCS.PHASECHK.TRANS64.TRYWAIT P0, [UR4], R165 ;  /* 0x000000a5ff0075a7 */ /* 0x000e240008001104 */
[----:B0-----:R-:W-:Y:S05]  /*8120*/  @!P0 BRA `(.L_x_19) ;  /* 0xfffffffc00f88947 */ /* 0x001fea000383ffff */
[----:B------:R-:W-:Y:S05]  /*8130*/  BRA `(.L_x_18) ;  /* 0xffffffd4009c7947 */ /* 0x000fea000383ffff */
        .weak           $__internal_0_$__cuda_sm10x_tcgen05_guardrail_trap_col_being_dealloced_not_returned_by_alloc
        .type           $__internal_0_$__cuda_sm10x_tcgen05_guardrail_trap_col_being_dealloced_not_returned_by_alloc,@function
        .size           $__internal_0_$__cuda_sm10x_tcgen05_guardrail_trap_col_being_dealloced_not_returned_by_alloc,($__internal_1_$__cuda_sm10x_tcgen05_guardrail_trap_phase_invalid_during_alloc - $__internal_0_$__cuda_sm10x_tcgen05_guardrail_trap_col_being_dealloced_not_returned_by_alloc)
$__internal_0_$__cuda_sm10x_tcgen05_guardrail_trap_col_being_dealloced_not_returned_by_alloc:
[----:B------:R-:W-:Y:S05]  /*8140*/  BPT.TRAP 0x1 ;  /* 0x000000040000795c */ /* 0x000fea0000300000 */
[----:B------:R-:W-:-:S04]  /*8150*/  IMAD.MOV.U32 R3, RZ, RZ, 0x0 ;  /* 0x00000000ff037424 */ /* 0x000fc800078e00ff */
[----:B------:R-:W-:Y:S05]  /*8160*/  RET.REL.NODEC R2 `(attn_fwd) ;  /* 0xffffff7c02a47950 */ /* 0x000fea0003c3ffff */
        .weak           $__internal_1_$__cuda_sm10x_tcgen05_guardrail_trap_phase_invalid_during_alloc
        .type           $__internal_1_$__cuda_sm10x_tcgen05_guardrail_trap_phase_invalid_during_alloc,@function
        .size           $__internal_1_$__cuda_sm10x_tcgen05_guardrail_trap_phase_invalid_during_alloc,($__internal_2_$__cuda_sm10x_tcgen05_guardrail_trap_unallocated_columns_being_dealloced - $__internal_1_$__cuda_sm10x_tcgen05_guardrail_trap_phase_invalid_during_alloc)
$__internal_1_$__cuda_sm10x_tcgen05_guardrail_trap_phase_invalid_during_alloc:
[----:B------:R-:W-:Y:S05]  /*8170*/  BPT.TRAP 0x1 ;  /* 0x000000040000795c */ /* 0x000fea0000300000 */
[----:B------:R-:W-:-:S04]  /*8180*/  IMAD.MOV.U32 R3, RZ, RZ, 0x0 ;  /* 0x00000000ff037424 */ /* 0x000fc800078e00ff */
[----:B------:R-:W-:Y:S05]  /*8190*/  RET.REL.NODEC R2 `(attn_fwd) ;  /* 0xffffff7c02987950 */ /* 0x000fea0003c3ffff */
        .weak           $__internal_2_$__cuda_sm10x_tcgen05_guardrail_trap_unallocated_columns_being_dealloced
        .type           $__internal_2_$__cuda_sm10x_tcgen05_guardrail_trap_unallocated_columns_being_dealloced,@function
        .size           $__internal_2_$__cuda_sm10x_tcgen05_guardrail_trap_unallocated_columns_being_dealloced,(.L_x_28 - $__internal_2_$__cuda_sm10x_tcgen05_guardrail_trap_unallocated_columns_being_dealloced)
$__internal_2_$__cuda_sm10x_tcgen05_guardrail_trap_unallocated_columns_being_dealloced:
[----:B------:R-:W-:Y:S05]  /*81a0*/  BPT.TRAP 0x1 ;  /* 0x000000040000795c */ /* 0x000fea0000300000 */
[----:B------:R-:W-:-:S04]  /*81b0*/  IMAD.MOV.U32 R3, RZ, RZ, 0x0 ;  /* 0x00000000ff037424 */ /* 0x000fc800078e00ff */
[----:B------:R-:W-:Y:S05]  /*81c0*/  RET.REL.NODEC R2 `(attn_fwd) ;  /* 0xffffff7c028c7950 */ /* 0x000fea0003c3ffff */
.L_x_25:
[----:B------:R-:W-:-:S00]  /*81d0*/  BRA `(.L_x_25) ;  /* 0xfffffffc00fc7947 */ /* 0x000fc0000383ffff */
[----:B------:R-:W-:-:S00]  /*81e0*/  NOP ;  /* 0x0000000000007918 */ /* 0x000fc00000000000 */
        /* <DEDUP_REMOVED lines=9> */
.L_x_28:


//--------------------- .nv.global.init           --------------------------
	.section	.nv.global.init,"aw",@progbits
.nv.global.init:
	.type		_$_str,@object
	.size		_$_str,(.L_3 - _$_str)
_$_str:
        /*0000*/ 	.byte	0x5f, 0x5f, 0x43, 0x55, 0x44, 0x41, 0x5f, 0x46, 0x54, 0x5a, 0x00
.L_3:


//--------------------- .nv.shared.attn_fwd       --------------------------
	.section	.nv.shared.attn_fwd,"aw",@nobits
	.sectionflags	@""
	.align	16
	.zero		1024


//--------------------- .nv.shared.reserved.0     --------------------------
	.section	.nv.shared.reserved.0,"aw",@nobits
	.align	8
	.weak		__nv_reservedSMEM_offset_0_alias
	.size		__nv_reservedSMEM_offset_0_alias, 0, 64
	.other		__nv_reservedSMEM_offset_0_alias,@"STO_CUDA_RESERVED_SHARED STV_DEFAULT"
__nv_reservedSMEM_offset_0_alias:
	.zero		0
.nv.shared.reserved.0:
	.zero		64
	.weak		__nv_reservedSMEM_allocation_phase
	.type		__nv_reservedSMEM_allocation_phase,@object
	.size		__nv_reservedSMEM_allocation_phase,(.L_0 - __nv_reservedSMEM_allocation_phase)
__nv_reservedSMEM_allocation_phase:
	.zero		1
.L_0:
	.zero		7
	.weak		__nv_reservedSMEM_devtool_atexit_pc
	.type		__nv_reservedSMEM_devtool_atexit_pc,@object
	.size		__nv_reservedSMEM_devtool_atexit_pc,(__nv_reservedSMEM_allocation_mask - __nv_reservedSMEM_devtool_atexit_pc)
__nv_reservedSMEM_devtool_atexit_pc:
	.zero		8
	.weak		__nv_reservedSMEM_allocation_mask
	.type		__nv_reservedSMEM_allocation_mask,@object
	.size		__nv_reservedSMEM_allocation_mask,(.L_2 - __nv_reservedSMEM_allocation_mask)
__nv_reservedSMEM_allocation_mask:
	.zero		4
.L_2:


//--------------------- .nv.constant0.attn_fwd    --------------------------
	.section	.nv.constant0.attn_fwd,"a",@progbits
	.sectionflags	@""
	.align	4
.nv.constant0.attn_fwd:
	.zero		1032


//--------------------- SYMBOLS --------------------------

	.type		.nv.reservedSmem.offset0,@object
	.size		.nv.reservedSmem.offset0,0x4
	.type		.nv.reservedSmem.cap,@object
	.size		.nv.reservedSmem.cap,0x4
